	.target	sm_90a

	.elftype	@"ET_EXEC"


//--------------------- .note.nv.tkinfo           --------------------------
	.section	.note.nv.tkinfo,"",@"SHT_NOTE"
	.sectionflags	@"SHF_NOTE_NV_TKINFO"
	.tkinfo
        /*0018*/ 	.word	0x00000002
        /*0030*/ 	.string	""
        /*0030*/ 	.string	"ptxas"
        /*0030*/ 	.string	"Cuda compilation tools, release 13.0, V13.0.88"
        /*0030*/ 	.string	"Build cuda_13.0.r13.0/compiler.36424714_0"
        /*0030*/ 	.string	"-arch sm_90a -m 64 "



//--------------------- .note.nv.cuinfo           --------------------------
	.section	.note.nv.cuinfo,"",@"SHT_NOTE"
	.sectionflags	@"SHF_NOTE_NV_CUINFO"
        /*0018*/ 	.short	0x0002
        /*001a*/ 	.short	0x005a
        /*001c*/ 	.short	0x0082
	.zero		2


//--------------------- .nv.info                  --------------------------
	.section	.nv.info,"",@"SHT_CUDA_INFO"
	.align	4


	//----- nvinfo : EIATTR_REGCOUNT
	.align		4
        /*0000*/ 	.byte	0x04, 0x2f
        /*0002*/ 	.short	(.L_15 - .L_14)
	.align		4
.L_14:
        /*0004*/ 	.word	index@(_ZN7cutlass13device_kernelINS_4gemm6kernel13GemmUniversalIN4cute5tupleIJiiiiEEENS1_10collective13CollectiveMmaINS1_34MainloopSm90TmaGmmaWarpSpecializedILi3ENS5_IJNS4_1CILi1EEESB_SB_EEENS1_35KernelTmaWarpSpecializedCooperativeEEENS5_IJNSA_ILi384EEENSA_ILi160EEENSA_ILi64EEEEEENS_6half_tENS5_IJlSB_lEEESJ_SK_NS4_8TiledMMAINS4_8MMA_AtomIJNS4_4SM904GMMA25MMA_64x32x16_F32F16F16_SSILNSO_5MajorE0ELSQ_0ELNSO_7ScaleInE1ELSR_1EEEEEENS4_6LayoutINS5_IJNSA_ILi2EEESB_SB_EEENS5_IJSB_NSA_ILi0EEESX_EEEEENS5_IJNS4_10UnderscoreES10_S10_EEEEENS4_13SM90_TMA_LOADENS4_14ComposedLayoutINS4_7SwizzleILi3ELi4ELi3EEENS4_18smem_ptr_flag_bitsILi16EEENSU_INS5_IJNSA_ILi8EEESH_EEENS5_IJSH_SB_EEEEEEEvNS4_8identityES13_S1D_vS1E_EENS_8epilogue10collective6detail29Sm90TmaWarpSpecializedAdapterINS1H_15DefaultEpilogueISJ_SK_SK_NS1G_6thread17LinearCombinationISJ_Li1EffLNS1L_9ScaleType4KindE0ELNS_15FloatRoundStyleE2ESJ_EENS1_15EpilogueDefaultEEEEEvvEEEEvNT_6ParamsE)
        /*0008*/ 	.word	0x000000a8


	//----- nvinfo : EIATTR_FRAME_SIZE
	.align		4
.L_15:
        /*000c*/ 	.byte	0x04, 0x11
        /*000e*/ 	.short	(.L_17 - .L_16)
	.align		4
.L_16:
        /*0010*/ 	.word	index@(_ZN7cutlass13device_kernelINS_4gemm6kernel13GemmUniversalIN4cute5tupleIJiiiiEEENS1_10collective13CollectiveMmaINS1_34MainloopSm90TmaGmmaWarpSpecializedILi3ENS5_IJNS4_1CILi1EEESB_SB_EEENS1_35KernelTmaWarpSpecializedCooperativeEEENS5_IJNSA_ILi384EEENSA_ILi160EEENSA_ILi64EEEEEENS_6half_tENS5_IJlSB_lEEESJ_SK_NS4_8TiledMMAINS4_8MMA_AtomIJNS4_4SM904GMMA25MMA_64x32x16_F32F16F16_SSILNSO_5MajorE0ELSQ_0ELNSO_7ScaleInE1ELSR_1EEEEEENS4_6LayoutINS5_IJNSA_ILi2EEESB_SB_EEENS5_IJSB_NSA_ILi0EEESX_EEEEENS5_IJNS4_10UnderscoreES10_S10_EEEEENS4_13SM90_TMA_LOADENS4_14ComposedLayoutINS4_7SwizzleILi3ELi4ELi3EEENS4_18smem_ptr_flag_bitsILi16EEENSU_INS5_IJNSA_ILi8EEESH_EEENS5_IJSH_SB_EEEEEEEvNS4_8identityES13_S1D_vS1E_EENS_8epilogue10collective6detail29Sm90TmaWarpSpecializedAdapterINS1H_15DefaultEpilogueISJ_SK_SK_NS1G_6thread17LinearCombinationISJ_Li1EffLNS1L_9ScaleType4KindE0ELNS_15FloatRoundStyleE2ESJ_EENS1_15EpilogueDefaultEEEEEvvEEEEvNT_6ParamsE)
        /*0014*/ 	.word	0x000001c8


	//----- nvinfo : EIATTR_MIN_STACK_SIZE
	.align		4
.L_17:
        /*0018*/ 	.byte	0x04, 0x12
        /*001a*/ 	.short	(.L_19 - .L_18)
	.align		4
.L_18:
        /*001c*/ 	.word	index@(_ZN7cutlass13device_kernelINS_4gemm6kernel13GemmUniversalIN4cute5tupleIJiiiiEEENS1_10collective13CollectiveMmaINS1_34MainloopSm90TmaGmmaWarpSpecializedILi3ENS5_IJNS4_1CILi1EEESB_SB_EEENS1_35KernelTmaWarpSpecializedCooperativeEEENS5_IJNSA_ILi384EEENSA_ILi160EEENSA_ILi64EEEEEENS_6half_tENS5_IJlSB_lEEESJ_SK_NS4_8TiledMMAINS4_8MMA_AtomIJNS4_4SM904GMMA25MMA_64x32x16_F32F16F16_SSILNSO_5MajorE0ELSQ_0ELNSO_7ScaleInE1ELSR_1EEEEEENS4_6LayoutINS5_IJNSA_ILi2EEESB_SB_EEENS5_IJSB_NSA_ILi0EEESX_EEEEENS5_IJNS4_10UnderscoreES10_S10_EEEEENS4_13SM90_TMA_LOADENS4_14ComposedLayoutINS4_7SwizzleILi3ELi4ELi3EEENS4_18smem_ptr_flag_bitsILi16EEENSU_INS5_IJNSA_ILi8EEESH_EEENS5_IJSH_SB_EEEEEEEvNS4_8identityES13_S1D_vS1E_EENS_8epilogue10collective6detail29Sm90TmaWarpSpecializedAdapterINS1H_15DefaultEpilogueISJ_SK_SK_NS1G_6thread17LinearCombinationISJ_Li1EffLNS1L_9ScaleType4KindE0ELNS_15FloatRoundStyleE2ESJ_EENS1_15EpilogueDefaultEEEEEvvEEEEvNT_6ParamsE)
        /*0020*/ 	.word	0x000001c8
.L_19:


//--------------------- .nv.compat                --------------------------
	.section	.nv.compat,"",@"SHT_CUDA_COMPAT_INFO"
	.align	4
        /*0000*/ 	.byte	0x02, 0x09, 0x01, 0x00, 0x02, 0x02, 0x04, 0x00, 0x02, 0x05, 0x05, 0x00, 0x03, 0x07, 0x01, 0x01
        /*0010*/ 	.byte	0x02, 0x03, 0x01, 0x00, 0x02, 0x06, 0x01, 0x00, 0x04, 0x0b, 0x08, 0x00, 0x00, 0x00, 0x00, 0x00
        /*0020*/ 	.byte	0x00, 0x00, 0x00, 0x00


//--------------------- .nv.info._ZN7cutlass13device_kernelINS_4gemm6kernel13GemmUniversalIN4cute5tupleIJiiiiEEENS1_10collective13CollectiveMmaINS1_34MainloopSm90TmaGmmaWarpSpecializedILi3ENS5_IJNS4_1CILi1EEESB_SB_EEENS1_35KernelTmaWarpSpecializedCooperativeEEENS5_IJNSA_ILi384EEENSA_ILi160EEENSA_ILi64EEEEEENS_6half_tENS5_IJlSB_lEEESJ_SK_NS4_8TiledMMAINS4_8MMA_AtomIJNS4_4SM904GMMA25MMA_64x32x16_F32F16F16_SSILNSO_5MajorE0ELSQ_0ELNSO_7ScaleInE1ELSR_1EEEEEENS4_6LayoutINS5_IJNSA_ILi2EEESB_SB_EEENS5_IJSB_NSA_ILi0EEESX_EEEEENS5_IJNS4_10UnderscoreES10_S10_EEEEENS4_13SM90_TMA_LOADENS4_14ComposedLayoutINS4_7SwizzleILi3ELi4ELi3EEENS4_18smem_ptr_flag_bitsILi16EEENSU_INS5_IJNSA_ILi8EEESH_EEENS5_IJSH_SB_EEEEEEEvNS4_8identityES13_S1D_vS1E_EENS_8epilogue10collective6detail29Sm90TmaWarpSpecializedAdapterINS1H_15DefaultEpilogueISJ_SK_SK_NS1G_6thread17LinearCombinationISJ_Li1EffLNS1L_9ScaleType4KindE0ELNS_15FloatRoundStyleE2ESJ_EENS1_15EpilogueDefaultEEEEEvvEEEEvNT_6ParamsE --------------------------
	.section	.nv.info._ZN7cutlass13device_kernelINS_4gemm6kernel13GemmUniversalIN4cute5tupleIJiiiiEEENS1_10collective13CollectiveMmaINS1_34MainloopSm90TmaGmmaWarpSpecializedILi3ENS5_IJNS4_1CILi1EEESB_SB_EEENS1_35KernelTmaWarpSpecializedCooperativeEEENS5_IJNSA_ILi384EEENSA_ILi160EEENSA_ILi64EEEEEENS_6half_tENS5_IJlSB_lEEESJ_SK_NS4_8TiledMMAINS4_8MMA_AtomIJNS4_4SM904GMMA25MMA_64x32x16_F32F16F16_SSILNSO_5MajorE0ELSQ_0ELNSO_7ScaleInE1ELSR_1EEEEEENS4_6LayoutINS5_IJNSA_ILi2EEESB_SB_EEENS5_IJSB_NSA_ILi0EEESX_EEEEENS5_IJNS4_10UnderscoreES10_S10_EEEEENS4_13SM90_TMA_LOADENS4_14ComposedLayoutINS4_7SwizzleILi3ELi4ELi3EEENS4_18smem_ptr_flag_bitsILi16EEENSU_INS5_IJNSA_ILi8EEESH_EEENS5_IJSH_SB_EEEEEEEvNS4_8identityES13_S1D_vS1E_EENS_8epilogue10collective6detail29Sm90TmaWarpSpecializedAdapterINS1H_15DefaultEpilogueISJ_SK_SK_NS1G_6thread17LinearCombinationISJ_Li1EffLNS1L_9ScaleType4KindE0ELNS_15FloatRoundStyleE2ESJ_EENS1_15EpilogueDefaultEEEEEvvEEEEvNT_6ParamsE,"",@"SHT_CUDA_INFO"
	.sectionflags	@""
	.align	4


	//----- nvinfo : EIATTR_CUDA_API_VERSION
	.align		4
        /*0000*/ 	.byte	0x04, 0x37
        /*0002*/ 	.short	(.L_21 - .L_20)
.L_20:
        /*0004*/ 	.word	0x00000082


	//----- nvinfo : EIATTR_KPARAM_INFO
	.align		4
.L_21:
        /*0008*/ 	.byte	0x04, 0x17
        /*000a*/ 	.short	(.L_23 - .L_22)
.L_22:
        /*000c*/ 	.word	0x00000000
        /*0010*/ 	.short	0x0000
        /*0012*/ 	.short	0x0070
        /*0014*/ 	.byte	0x00, 0xf0, 0x01, 0x10


	//----- nvinfo : EIATTR_SPARSE_MMA_MASK
	.align		4
.L_23:
        /*0018*/ 	.byte	0x03, 0x50
        /*001a*/ 	.short	0x0000


	//----- nvinfo : EIATTR_MAXREG_COUNT
	.align		4
        /*001c*/ 	.byte	0x03, 0x1b
        /*001e*/ 	.short	0x00a8


	//----- nvinfo : EIATTR_NUM_BARRIERS
	.align		4
        /*0020*/ 	.byte	0x02, 0x4c
        /*0022*/ 	.byte	0x01
	.zero		1


	//----- nvinfo : EIATTR_EXTERNS
	.align		4
        /*0024*/ 	.byte	0x04, 0x0f
        /*0026*/ 	.short	(.L_25 - .L_24)


	//   ....[0]....
	.align		4
.L_24:
        /*0028*/ 	.word	index@(__assertfail)


	//----- nvinfo : EIATTR_ANNOTATIONS
	.align		4
.L_25:
        /*002c*/ 	.byte	0x04, 0x55
        /*002e*/ 	.short	(.L_27 - .L_26)


	//   ....[0]....
.L_26:
        /*0030*/ 	.word	0x00000001
        /*0034*/ 	.byte	0x70, 0x06, 0x00, 0x00, 0x01, 0x00, 0x00, 0x00, 0x90, 0x06, 0x00, 0x00, 0x01, 0x00, 0x00, 0x00
        /* <DEDUP_REMOVED lines=217> */
        /*0dd4*/ 	.byte	0x40, 0x74, 0x01, 0x00, 0x01, 0x00, 0x00, 0x00, 0x60, 0x74, 0x01, 0x00


	//----- nvinfo : EIATTR_MERCURY_ISA_VERSION
	.align		4
.L_27:
        /*0de0*/ 	.byte	0x03, 0x5f
        /*0de2*/ 	.short	0x0101


	//----- nvinfo : EIATTR_INT_WARP_WIDE_INSTR_OFFSETS
	.align		4
        /*0de4*/ 	.byte	0x04, 0x31
        /*0de6*/ 	.short	(.L_29 - .L_28)


	//   ....[0]....
.L_28:
        /*0de8*/ 	.word	0x000004e0


	//   ....[1]....
        /*0dec*/ 	.word	0x000004f0


	//   ....[2]....
        /*0df0*/ 	.word	0x00000580


	//----- nvinfo : EIATTR_COOP_GROUP_MASK_REGIDS
	.align		4
.L_29:
        /*0df4*/ 	.byte	0x04, 0x29
        /*0df6*/ 	.short	(.L_31 - .L_30)


	//   ....[0]....
.L_30:
        /*0df8*/ 	.word	0xffffffff


	//   ....[1]....
        /*0dfc*/ 	.word	0xffffffff


	//   ....[2]....
        /*0e00*/ 	.word	0xffffffff


	//   ....[3]....
        /*0e04*/ 	.word	0xffffffff


	//   ....[4]....
        /*0e08*/ 	.word	0xffffffff


	//----- nvinfo : EIATTR_COOP_GROUP_INSTR_OFFSETS
	.align		4
.L_31:
        /*0e0c*/ 	.byte	0x04, 0x28
        /*0e0e*/ 	.short	(.L_33 - .L_32)


	//   ....[0]....
.L_32:
        /*0e10*/ 	.word	0x00000070


	//   ....[1]....
        /*0e14*/ 	.word	0x00000080


	//   ....[2]....
        /*0e18*/ 	.word	0x000001a0


	//   ....[3]....
        /*0e1c*/ 	.word	0x00000390


	//   ....[4]....
        /*0e20*/ 	.word	0x00001150


	//----- nvinfo : EIATTR_REG_RECONFIG
	.align		4
.L_33:
        /*0e24*/ 	.byte	0x01, 0x54
	.zero		2


	//----- nvinfo : EIATTR_SYSCALL_OFFSETS
	.align		4
        /*0e28*/ 	.byte	0x04, 0x46
        /*0e2a*/ 	.short	(.L_35 - .L_34)


	//   ....[0]....
.L_34:
        /*0e2c*/ 	.word	0x00001300


	//----- nvinfo : EIATTR_MBARRIER_INSTR_OFFSETS
	.align		4
.L_35:
        /*0e30*/ 	.byte	0x04, 0x39
        /*0e32*/ 	.short	(.L_37 - .L_36)


	//   ....[0]....
.L_36:
        /*0e34*/ 	.word	0x00000320
        /*0e38*/ 	.word	0x000000ff
        /*0e3c*/ 	.word	0x00000000
        /*0e40*/ 	.short	0x0100
        /*0e42*/ 	.byte	0x08
	.zero		1


	//   ....[1]....
        /*0e44*/ 	.word	0x00000330
        /*0e48*/ 	.word	0x000000ff
        /*0e4c*/ 	.word	0x00000018
        /*0e50*/ 	.short	0x0100
        /*0e52*/ 	.byte	0x08
	.zero		1


	//   ....[2]....
        /*0e54*/ 	.word	0x00000340
        /*0e58*/ 	.word	0x000000ff
        /*0e5c*/ 	.word	0x00000008
        /*0e60*/ 	.short	0x0100
        /*0e62*/ 	.byte	0x08
	.zero		1


	//   ....[3]....
        /*0e64*/ 	.word	0x00000350
        /*0e68*/ 	.word	0x000000ff
        /*0e6c*/ 	.word	0x00000020
        /*0e70*/ 	.short	0x0100
        /*0e72*/ 	.byte	0x08
	.zero		1


	//   ....[4]....
        /*0e74*/ 	.word	0x00000360
        /*0e78*/ 	.word	0x000000ff
        /*0e7c*/ 	.word	0x00000010
        /*0e80*/ 	.short	0x0100
        /*0e82*/ 	.byte	0x08
	.zero		1


	//   ....[5]....
        /*0e84*/ 	.word	0x00000370
        /*0e88*/ 	.word	0x000000ff
        /*0e8c*/ 	.word	0x00000028
        /*0e90*/ 	.short	0x0100
        /*0e92*/ 	.byte	0x08
	.zero		1


	//   ....[6]....
        /*0e94*/ 	.word	0x00000600
        /*0e98*/ 	.word	0x000000ff
        /*0e9c*/ 	.word	0x00000040
        /*0ea0*/ 	.short	0x0100
        /*0ea2*/ 	.byte	0x10
	.zero		1


	//   ....[7]....
        /*0ea4*/ 	.word	0x000006a0
        /*0ea8*/ 	.word	0x000000ff
        /*0eac*/ 	.word	0x00000048
        /*0eb0*/ 	.short	0x0100
        /*0eb2*/ 	.byte	0x10
	.zero		1


	//   ....[8]....
        /*0eb4*/ 	.word	0x000013a0
        /*0eb8*/ 	.word	0x00000003
        /*0ebc*/ 	.word	0x00000000
        /*0ec0*/ 	.short	0x010a
        /*0ec2*/ 	.byte	0x3f
	.zero		1


	//   ....[9]....
        /*0ec4*/ 	.word	0x000013e0
        /*0ec8*/ 	.word	0x00000003
        /*0ecc*/ 	.word	0x00000000
        /*0ed0*/ 	.short	0x010a
        /*0ed2*/ 	.byte	0x3f
	.zero		1


	//   ....[10]....
        /*0ed4*/ 	.word	0x00003b40
        /*0ed8*/ 	.word	0x000000ff
        /*0edc*/ 	.word	0x00000000
        /*0ee0*/ 	.short	0x010a
        /*0ee2*/ 	.byte	0x04
	.zero		1


	//   ....[11]....
        /*0ee4*/ 	.word	0x00003b80
        /*0ee8*/ 	.word	0x000000ff
        /*0eec*/ 	.word	0x00000000
        /*0ef0*/ 	.short	0x010a
        /*0ef2*/ 	.byte	0x04
	.zero		1


	//   ....[12]....
        /*0ef4*/ 	.word	0x00006200
        /*0ef8*/ 	.word	0x000000ff
        /*0efc*/ 	.word	0x00000000
        /*0f00*/ 	.short	0x0101
        /*0f02*/ 	.byte	0x04
	.zero		1


	//   ....[13]....
        /*0f04*/ 	.word	0x000063d0
        /*0f08*/ 	.word	0x00000000
        /*0f0c*/ 	.word	0x00000000
        /*0f10*/ 	.short	0x0101
        /*0f12*/ 	.byte	0x3f
	.zero		1


	//   ....[14]....
        /*0f14*/ 	.word	0x00016fe0
        /*0f18*/ 	.word	0x0000000c
        /*0f1c*/ 	.word	0x00000018
        /*0f20*/ 	.short	0x010a
        /*0f22*/ 	.byte	0x3f
	.zero		1


	//   ....[15]....
        /*0f24*/ 	.word	0x00017360
        /*0f28*/ 	.word	0x00000002
        /*0f2c*/ 	.word	0x00000048
        /*0f30*/ 	.short	0x0101
        /*0f32*/ 	.byte	0x3f
	.zero		1


	//   ....[16]....
        /*0f34*/ 	.word	0x00017b60
        /*0f38*/ 	.word	0x00000005
        /*0f3c*/ 	.word	0x00000000
        /*0f40*/ 	.short	0x010a
        /*0f42*/ 	.byte	0x3f
	.zero		1


	//   ....[17]....
        /*0f44*/ 	.word	0x00017bf0
        /*0f48*/ 	.word	0x00000007
        /*0f4c*/ 	.word	0x00000000
        /*0f50*/ 	.short	0x010a
        /*0f52*/ 	.byte	0x3f
	.zero		1


	//   ....[18]....
        /*0f54*/ 	.word	0x00017c80
        /*0f58*/ 	.word	0x00000003
        /*0f5c*/ 	.word	0x00000000
        /*0f60*/ 	.short	0x010a
        /*0f62*/ 	.byte	0x3f
	.zero		1


	//   ....[19]....
        /*0f64*/ 	.word	0x00017ce0
        /*0f68*/ 	.word	0x00000003
        /*0f6c*/ 	.word	0x00000000
        /*0f70*/ 	.short	0x010a
        /*0f72*/ 	.byte	0x3f
	.zero		1


	//   ....[20]....
        /*0f74*/ 	.word	0x00017d40
        /*0f78*/ 	.word	0x00000005
        /*0f7c*/ 	.word	0x00000000
        /*0f80*/ 	.short	0x010a
        /*0f82*/ 	.byte	0x3f
	.zero		1


	//   ....[21]....
        /*0f84*/ 	.word	0x00017e10
        /*0f88*/ 	.word	0x0000000c
        /*0f8c*/ 	.word	0x00000018
        /*0f90*/ 	.short	0x010a
        /*0f92*/ 	.byte	0x3f
	.zero		1


	//   ....[22]....
        /*0f94*/ 	.word	0x00017ee0
        /*0f98*/ 	.word	0x00000005
        /*0f9c*/ 	.word	0x00000000
        /*0fa0*/ 	.short	0x010a
        /*0fa2*/ 	.byte	0x3f
	.zero		1


	//   ....[23]....
        /*0fa4*/ 	.word	0x00017f30
        /*0fa8*/ 	.word	0x00000007
        /*0fac*/ 	.word	0x00000000
        /*0fb0*/ 	.short	0x010a
        /*0fb2*/ 	.byte	0x3f
	.zero		1


	//----- nvinfo : EIATTR_NUM_MBARRIERS
	.align		4
.L_37:
        /*0fb4*/ 	.byte	0x03, 0x38
        /*0fb6*/ 	.short	0x0008


	//----- nvinfo : EIATTR_EXIT_INSTR_OFFSETS
	.align		4
        /*0fb8*/ 	.byte	0x04, 0x1c
        /*0fba*/ 	.short	(.L_39 - .L_38)


	//   ....[0]....
.L_38:
        /*0fbc*/ 	.word	0x00000700


	//   ....[1]....
        /*0fc0*/ 	.word	0x00001070


	//   ....[2]....
        /*0fc4*/ 	.word	0x00016560


	//   ....[3]....
        /*0fc8*/ 	.word	0x00016c70


	//   ....[4]....
        /*0fcc*/ 	.word	0x00017cd0


	//----- nvinfo : EIATTR_MAX_THREADS
	.align		4
.L_39:
        /*0fd0*/ 	.byte	0x04, 0x05
        /*0fd2*/ 	.short	(.L_41 - .L_40)
.L_40:
        /*0fd4*/ 	.word	0x00000180
        /*0fd8*/ 	.word	0x00000001
        /*0fdc*/ 	.word	0x00000001


	//----- nvinfo : EIATTR_CRS_STACK_SIZE
	.align		4
.L_41:
        /*0fe0*/ 	.byte	0x04, 0x1e
        /*0fe2*/ 	.short	(.L_43 - .L_42)
.L_42:
        /*0fe4*/ 	.word	0x00000000


	//----- nvinfo : EIATTR_CBANK_PARAM_SIZE
	.align		4
.L_43:
        /*0fe8*/ 	.byte	0x03, 0x19
        /*0fea*/ 	.short	0x0470


	//----- nvinfo : EIATTR_PARAM_CBANK
	.align		4
        /*0fec*/ 	.byte	0x04, 0x0a
        /*0fee*/ 	.short	(.L_45 - .L_44)
	.align		4
.L_44:
        /*0ff0*/ 	.word	index@(.nv.constant0._ZN7cutlass13device_kernelINS_4gemm6kernel13GemmUniversalIN4cute5tupleIJiiiiEEENS1_10collective13CollectiveMmaINS1_34MainloopSm90TmaGmmaWarpSpecializedILi3ENS5_IJNS4_1CILi1EEESB_SB_EEENS1_35KernelTmaWarpSpecializedCooperativeEEENS5_IJNSA_ILi384EEENSA_ILi160EEENSA_ILi64EEEEEENS_6half_tENS5_IJlSB_lEEESJ_SK_NS4_8TiledMMAINS4_8MMA_AtomIJNS4_4SM904GMMA25MMA_64x32x16_F32F16F16_SSILNSO_5MajorE0ELSQ_0ELNSO_7ScaleInE1ELSR_1EEEEEENS4_6LayoutINS5_IJNSA_ILi2EEESB_SB_EEENS5_IJSB_NSA_ILi0EEESX_EEEEENS5_IJNS4_10UnderscoreES10_S10_EEEEENS4_13SM90_TMA_LOADENS4_14ComposedLayoutINS4_7SwizzleILi3ELi4ELi3EEENS4_18smem_ptr_flag_bitsILi16EEENSU_INS5_IJNSA_ILi8EEESH_EEENS5_IJSH_SB_EEEEEEEvNS4_8identityES13_S1D_vS1E_EENS_8epilogue10collective6detail29Sm90TmaWarpSpecializedAdapterINS1H_15DefaultEpilogueISJ_SK_SK_NS1G_6thread17LinearCombinationISJ_Li1EffLNS1L_9ScaleType4KindE0ELNS_15FloatRoundStyleE2ESJ_EENS1_15EpilogueDefaultEEEEEvvEEEEvNT_6ParamsE)
        /*0ff4*/ 	.short	0x0210
        /*0ff6*/ 	.short	0x0470


	//----- nvinfo : EIATTR_SW_WAR
	.align		4
.L_45:
        /*0ff8*/ 	.byte	0x04, 0x36
        /*0ffa*/ 	.short	(.L_47 - .L_46)
.L_46:
        /*0ffc*/ 	.word	0x00000008
.L_47:


//--------------------- .nv.callgraph             --------------------------
	.section	.nv.callgraph,"",@"SHT_CUDA_CALLGRAPH"
	.align	4
	.sectionentsize	8
	.align		4
        /*0000*/ 	.word	0x00000000
	.align		4
        /*0004*/ 	.word	0xffffffff
	.align		4
        /*0008*/ 	.word	index@(_ZN7cutlass13device_kernelINS_4gemm6kernel13GemmUniversalIN4cute5tupleIJiiiiEEENS1_10collective13CollectiveMmaINS1_34MainloopSm90TmaGmmaWarpSpecializedILi3ENS5_IJNS4_1CILi1EEESB_SB_EEENS1_35KernelTmaWarpSpecializedCooperativeEEENS5_IJNSA_ILi384EEENSA_ILi160EEENSA_ILi64EEEEEENS_6half_tENS5_IJlSB_lEEESJ_SK_NS4_8TiledMMAINS4_8MMA_AtomIJNS4_4SM904GMMA25MMA_64x32x16_F32F16F16_SSILNSO_5MajorE0ELSQ_0ELNSO_7ScaleInE1ELSR_1EEEEEENS4_6LayoutINS5_IJNSA_ILi2EEESB_SB_EEENS5_IJSB_NSA_ILi0EEESX_EEEEENS5_IJNS4_10UnderscoreES10_S10_EEEEENS4_13SM90_TMA_LOADENS4_14ComposedLayoutINS4_7SwizzleILi3ELi4ELi3EEENS4_18smem_ptr_flag_bitsILi16EEENSU_INS5_IJNSA_ILi8EEESH_EEENS5_IJSH_SB_EEEEEEEvNS4_8identityES13_S1D_vS1E_EENS_8epilogue10collective6detail29Sm90TmaWarpSpecializedAdapterINS1H_15DefaultEpilogueISJ_SK_SK_NS1G_6thread17LinearCombinationISJ_Li1EffLNS1L_9ScaleType4KindE0ELNS_15FloatRoundStyleE2ESJ_EENS1_15EpilogueDefaultEEEEEvvEEEEvNT_6ParamsE)
	.align		4
        /*000c*/ 	.word	index@(__assertfail)
	.align		4
        /*0010*/ 	.word	0x00000000
	.align		4
        /*0014*/ 	.word	0xfffffffe
	.align		4
        /*0018*/ 	.word	0x00000000
	.align		4
        /*001c*/ 	.word	0xfffffffd
	.align		4
        /*0020*/ 	.word	0x00000000
	.align		4
        /*0024*/ 	.word	0xfffffffc


//--------------------- .nv.constant4             --------------------------
	.section	.nv.constant4,"a",@progbits
	.align	8
	.align		8
.nv.constant4:
        /*0000*/ 	.dword	__assertfail
	.align		8
        /*0008*/ 	.dword	__unnamed_1
	.align		8
        /*0010*/ 	.dword	_ZN40_INTERNAL_33c46f02_4_k_cu_a5c46074_118164cuda3std3__45__cpo5beginE
	.align		8
        /*0018*/ 	.dword	_ZN40_INTERNAL_33c46f02_4_k_cu_a5c46074_118164cuda3std3__45__cpo3endE
	.align		8
        /*0020*/ 	.dword	_ZN40_INTERNAL_33c46f02_4_k_cu_a5c46074_118164cuda3std3__45__cpo6cbeginE
	.align		8
        /*0028*/ 	.dword	_ZN40_INTERNAL_33c46f02_4_k_cu_a5c46074_118164cuda3std3__45__cpo4cendE
	.align		8
        /*0030*/ 	.dword	_ZN40_INTERNAL_33c46f02_4_k_cu_a5c46074_118164cuda3std3__442_GLOBAL__N__33c46f02_4_k_cu_a5c46074_118166ignoreE
	.align		8
        /*0038*/ 	.dword	_ZN40_INTERNAL_33c46f02_4_k_cu_a5c46074_118164cuda3std3__419piecewise_constructE
	.align		8
        /*0040*/ 	.dword	_ZN40_INTERNAL_33c46f02_4_k_cu_a5c46074_118164cuda3std3__48in_placeE
	.align		8
        /*0048*/ 	.dword	_ZN40_INTERNAL_33c46f02_4_k_cu_a5c46074_118164cuda3std6ranges3__45__cpo4swapE
	.align		8
        /*0050*/ 	.dword	_ZN40_INTERNAL_33c46f02_4_k_cu_a5c46074_118164cuda3std6ranges3__45__cpo9iter_moveE
	.align		8
        /*0058*/ 	.dword	_ZN40_INTERNAL_33c46f02_4_k_cu_a5c46074_118164cute7productE
	.align		8
        /*0060*/ 	.dword	_ZN40_INTERNAL_33c46f02_4_k_cu_a5c46074_118164cute1_E
	.align		8
        /*0068*/ 	.dword	$str$22
	.align		8
        /*0070*/ 	.dword	$str$23


//--------------------- .text._ZN7cutlass13device_kernelINS_4gemm6kernel13GemmUniversalIN4cute5tupleIJiiiiEEENS1_10collective13CollectiveMmaINS1_34MainloopSm90TmaGmmaWarpSpecializedILi3ENS5_IJNS4_1CILi1EEESB_SB_EEENS1_35KernelTmaWarpSpecializedCooperativeEEENS5_IJNSA_ILi384EEENSA_ILi160EEENSA_ILi64EEEEEENS_6half_tENS5_IJlSB_lEEESJ_SK_NS4_8TiledMMAINS4_8MMA_AtomIJNS4_4SM904GMMA25MMA_64x32x16_F32F16F16_SSILNSO_5MajorE0ELSQ_0ELNSO_7ScaleInE1ELSR_1EEEEEENS4_6LayoutINS5_IJNSA_ILi2EEESB_SB_EEENS5_IJSB_NSA_ILi0EEESX_EEEEENS5_IJNS4_10UnderscoreES10_S10_EEEEENS4_13SM90_TMA_LOADENS4_14ComposedLayoutINS4_7SwizzleILi3ELi4ELi3EEENS4_18smem_ptr_flag_bitsILi16EEENSU_INS5_IJNSA_ILi8EEESH_EEENS5_IJSH_SB_EEEEEEEvNS4_8identityES13_S1D_vS1E_EENS_8epilogue10collective6detail29Sm90TmaWarpSpecializedAdapterINS1H_15DefaultEpilogueISJ_SK_SK_NS1G_6thread17LinearCombinationISJ_Li1EffLNS1L_9ScaleType4KindE0ELNS_15FloatRoundStyleE2ESJ_EENS1_15EpilogueDefaultEEEEEvvEEEEvNT_6ParamsE --------------------------
	.section	.text._ZN7cutlass13device_kernelINS_4gemm6kernel13GemmUniversalIN4cute5tupleIJiiiiEEENS1_10collective13CollectiveMmaINS1_34MainloopSm90TmaGmmaWarpSpecializedILi3ENS5_IJNS4_1CILi1EEESB_SB_EEENS1_35KernelTmaWarpSpecializedCooperativeEEENS5_IJNSA_ILi384EEENSA_ILi160EEENSA_ILi64EEEEEENS_6half_tENS5_IJlSB_lEEESJ_SK_NS4_8TiledMMAINS4_8MMA_AtomIJNS4_4SM904GMMA25MMA_64x32x16_F32F16F16_SSILNSO_5MajorE0ELSQ_0ELNSO_7ScaleInE1ELSR_1EEEEEENS4_6LayoutINS5_IJNSA_ILi2EEESB_SB_EEENS5_IJSB_NSA_ILi0EEESX_EEEEENS5_IJNS4_10UnderscoreES10_S10_EEEEENS4_13SM90_TMA_LOADENS4_14ComposedLayoutINS4_7SwizzleILi3ELi4ELi3EEENS4_18smem_ptr_flag_bitsILi16EEENSU_INS5_IJNSA_ILi8EEESH_EEENS5_IJSH_SB_EEEEEEEvNS4_8identityES13_S1D_vS1E_EENS_8epilogue10collective6detail29Sm90TmaWarpSpecializedAdapterINS1H_15DefaultEpilogueISJ_SK_SK_NS1G_6thread17LinearCombinationISJ_Li1EffLNS1L_9ScaleType4KindE0ELNS_15FloatRoundStyleE2ESJ_EENS1_15EpilogueDefaultEEEEEvvEEEEvNT_6ParamsE,"ax",@progbits
	.align	128
.text._ZN7cutlass13device_kernelINS_4gemm6kernel13GemmUniversalIN4cute5tupleIJiiiiEEENS1_10collective13CollectiveMmaINS1_34MainloopSm90TmaGmmaWarpSpecializedILi3ENS5_IJNS4_1CILi1EEESB_SB_EEENS1_35KernelTmaWarpSpecializedCooperativeEEENS5_IJNSA_ILi384EEENSA_ILi160EEENSA_ILi64EEEEEENS_6half_tENS5_IJlSB_lEEESJ_SK_NS4_8TiledMMAINS4_8MMA_AtomIJNS4_4SM904GMMA25MMA_64x32x16_F32F16F16_SSILNSO_5MajorE0ELSQ_0ELNSO_7ScaleInE1ELSR_1EEEEEENS4_6LayoutINS5_IJNSA_ILi2EEESB_SB_EEENS5_IJSB_NSA_ILi0EEESX_EEEEENS5_IJNS4_10UnderscoreES10_S10_EEEEENS4_13SM90_TMA_LOADENS4_14ComposedLayoutINS4_7SwizzleILi3ELi4ELi3EEENS4_18smem_ptr_flag_bitsILi16EEENSU_INS5_IJNSA_ILi8EEESH_EEENS5_IJSH_SB_EEEEEEEvNS4_8identityES13_S1D_vS1E_EENS_8epilogue10collective6detail29Sm90TmaWarpSpecializedAdapterINS1H_15DefaultEpilogueISJ_SK_SK_NS1G_6thread17LinearCombinationISJ_Li1EffLNS1L_9ScaleType4KindE0ELNS_15FloatRoundStyleE2ESJ_EENS1_15EpilogueDefaultEEEEEvvEEEEvNT_6ParamsE:
        .type           _ZN7cutlass13device_kernelINS_4gemm6kernel13GemmUniversalIN4cute5tupleIJiiiiEEENS1_10collective13CollectiveMmaINS1_34MainloopSm90TmaGmmaWarpSpecializedILi3ENS5_IJNS4_1CILi1EEESB_SB_EEENS1_35KernelTmaWarpSpecializedCooperativeEEENS5_IJNSA_ILi384EEENSA_ILi160EEENSA_ILi64EEEEEENS_6half_tENS5_IJlSB_lEEESJ_SK_NS4_8TiledMMAINS4_8MMA_AtomIJNS4_4SM904GMMA25MMA_64x32x16_F32F16F16_SSILNSO_5MajorE0ELSQ_0ELNSO_7ScaleInE1ELSR_1EEEEEENS4_6LayoutINS5_IJNSA_ILi2EEESB_SB_EEENS5_IJSB_NSA_ILi0EEESX_EEEEENS5_IJNS4_10UnderscoreES10_S10_EEEEENS4_13SM90_TMA_LOADENS4_14ComposedLayoutINS4_7SwizzleILi3ELi4ELi3EEENS4_18smem_ptr_flag_bitsILi16EEENSU_INS5_IJNSA_ILi8EEESH_EEENS5_IJSH_SB_EEEEEEEvNS4_8identityES13_S1D_vS1E_EENS_8epilogue10collective6detail29Sm90TmaWarpSpecializedAdapterINS1H_15DefaultEpilogueISJ_SK_SK_NS1G_6thread17LinearCombinationISJ_Li1EffLNS1L_9ScaleType4KindE0ELNS_15FloatRoundStyleE2ESJ_EENS1_15EpilogueDefaultEEEEEvvEEEEvNT_6ParamsE,@function
        .size           _ZN7cutlass13device_kernelINS_4gemm6kernel13GemmUniversalIN4cute5tupleIJiiiiEEENS1_10collective13CollectiveMmaINS1_34MainloopSm90TmaGmmaWarpSpecializedILi3ENS5_IJNS4_1CILi1EEESB_SB_EEENS1_35KernelTmaWarpSpecializedCooperativeEEENS5_IJNSA_ILi384EEENSA_ILi160EEENSA_ILi64EEEEEENS_6half_tENS5_IJlSB_lEEESJ_SK_NS4_8TiledMMAINS4_8MMA_AtomIJNS4_4SM904GMMA25MMA_64x32x16_F32F16F16_SSILNSO_5MajorE0ELSQ_0ELNSO_7ScaleInE1ELSR_1EEEEEENS4_6LayoutINS5_IJNSA_ILi2EEESB_SB_EEENS5_IJSB_NSA_ILi0EEESX_EEEEENS5_IJNS4_10UnderscoreES10_S10_EEEEENS4_13SM90_TMA_LOADENS4_14ComposedLayoutINS4_7SwizzleILi3ELi4ELi3EEENS4_18smem_ptr_flag_bitsILi16EEENSU_INS5_IJNSA_ILi8EEESH_EEENS5_IJSH_SB_EEEEEEEvNS4_8identityES13_S1D_vS1E_EENS_8epilogue10collective6detail29Sm90TmaWarpSpecializedAdapterINS1H_15DefaultEpilogueISJ_SK_SK_NS1G_6thread17LinearCombinationISJ_Li1EffLNS1L_9ScaleType4KindE0ELNS_15FloatRoundStyleE2ESJ_EENS1_15EpilogueDefaultEEEEEvvEEEEvNT_6ParamsE,(.L_x_540 - _ZN7cutlass13device_kernelINS_4gemm6kernel13GemmUniversalIN4cute5tupleIJiiiiEEENS1_10collective13CollectiveMmaINS1_34MainloopSm90TmaGmmaWarpSpecializedILi3ENS5_IJNS4_1CILi1EEESB_SB_EEENS1_35KernelTmaWarpSpecializedCooperativeEEENS5_IJNSA_ILi384EEENSA_ILi160EEENSA_ILi64EEEEEENS_6half_tENS5_IJlSB_lEEESJ_SK_NS4_8TiledMMAINS4_8MMA_AtomIJNS4_4SM904GMMA25MMA_64x32x16_F32F16F16_SSILNSO_5MajorE0ELSQ_0ELNSO_7ScaleInE1ELSR_1EEEEEENS4_6LayoutINS5_IJNSA_ILi2EEESB_SB_EEENS5_IJSB_NSA_ILi0EEESX_EEEEENS5_IJNS4_10UnderscoreES10_S10_EEEEENS4_13SM90_TMA_LOADENS4_14ComposedLayoutINS4_7SwizzleILi3ELi4ELi3EEENS4_18smem_ptr_flag_bitsILi16EEENSU_INS5_IJNSA_ILi8EEESH_EEENS5_IJSH_SB_EEEEEEEvNS4_8identityES13_S1D_vS1E_EENS_8epilogue10collective6detail29Sm90TmaWarpSpecializedAdapterINS1H_15DefaultEpilogueISJ_SK_SK_NS1G_6thread17LinearCombinationISJ_Li1EffLNS1L_9ScaleType4KindE0ELNS_15FloatRoundStyleE2ESJ_EENS1_15EpilogueDefaultEEEEEvvEEEEvNT_6ParamsE)
        .other          _ZN7cutlass13device_kernelINS_4gemm6kernel13GemmUniversalIN4cute5tupleIJiiiiEEENS1_10collective13CollectiveMmaINS1_34MainloopSm90TmaGmmaWarpSpecializedILi3ENS5_IJNS4_1CILi1EEESB_SB_EEENS1_35KernelTmaWarpSpecializedCooperativeEEENS5_IJNSA_ILi384EEENSA_ILi160EEENSA_ILi64EEEEEENS_6half_tENS5_IJlSB_lEEESJ_SK_NS4_8TiledMMAINS4_8MMA_AtomIJNS4_4SM904GMMA25MMA_64x32x16_F32F16F16_SSILNSO_5MajorE0ELSQ_0ELNSO_7ScaleInE1ELSR_1EEEEEENS4_6LayoutINS5_IJNSA_ILi2EEESB_SB_EEENS5_IJSB_NSA_ILi0EEESX_EEEEENS5_IJNS4_10UnderscoreES10_S10_EEEEENS4_13SM90_TMA_LOADENS4_14ComposedLayoutINS4_7SwizzleILi3ELi4ELi3EEENS4_18smem_ptr_flag_bitsILi16EEENSU_INS5_IJNSA_ILi8EEESH_EEENS5_IJSH_SB_EEEEEEEvNS4_8identityES13_S1D_vS1E_EENS_8epilogue10collective6detail29Sm90TmaWarpSpecializedAdapterINS1H_15DefaultEpilogueISJ_SK_SK_NS1G_6thread17LinearCombinationISJ_Li1EffLNS1L_9ScaleType4KindE0ELNS_15FloatRoundStyleE2ESJ_EENS1_15EpilogueDefaultEEEEEvvEEEEvNT_6ParamsE,@"STO_CUDA_ENTRY STV_DEFAULT"
_ZN7cutlass13device_kernelINS_4gemm6kernel13GemmUniversalIN4cute5tupleIJiiiiEEENS1_10collective13CollectiveMmaINS1_34MainloopSm90TmaGmmaWarpSpecializedILi3ENS5_IJNS4_1CILi1EEESB_SB_EEENS1_35KernelTmaWarpSpecializedCooperativeEEENS5_IJNSA_ILi384EEENSA_ILi160EEENSA_ILi64EEEEEENS_6half_tENS5_IJlSB_lEEESJ_SK_NS4_8TiledMMAINS4_8MMA_AtomIJNS4_4SM904GMMA25MMA_64x32x16_F32F16F16_SSILNSO_5MajorE0ELSQ_0ELNSO_7ScaleInE1ELSR_1EEEEEENS4_6LayoutINS5_IJNSA_ILi2EEESB_SB_EEENS5_IJSB_NSA_ILi0EEESX_EEEEENS5_IJNS4_10UnderscoreES10_S10_EEEEENS4_13SM90_TMA_LOADENS4_14ComposedLayoutINS4_7SwizzleILi3ELi4ELi3EEENS4_18smem_ptr_flag_bitsILi16EEENSU_INS5_IJNSA_ILi8EEESH_EEENS5_IJSH_SB_EEEEEEEvNS4_8identityES13_S1D_vS1E_EENS_8epilogue10collective6detail29Sm90TmaWarpSpecializedAdapterINS1H_15DefaultEpilogueISJ_SK_SK_NS1G_6thread17LinearCombinationISJ_Li1EffLNS1L_9ScaleType4KindE0ELNS_15FloatRoundStyleE2ESJ_EENS1_15EpilogueDefaultEEEEEvvEEEEvNT_6ParamsE:
[----:B------:R-:W0:Y:S02]  /*0000*/  LDC R1, c[0x0][0x28] ;  /* 0x00000a00ff017b82 */ /* 0x000e240000000800 */
[----:B0-----:R-:W-:Y:S01]  /*0010*/  VIADD R1, R1, 0xfffffe38 ;  /* 0xfffffe3801017836 */ /* 0x001fe20000000000 */
[----:B------:R-:W0:Y:S01]  /*0020*/  S2R R2, SR_TID.X ;  /* 0x0000000000027919 */ /* 0x000e220000002100 */
[----:B------:R-:W-:Y:S01]  /*0030*/  ELECT P0, URZ, PT ;  /* 0x00000000003f782f */ /* 0x000fe20003800000 */
[----:B------:R-:W-:Y:S01]  /*0040*/  BSSY B0, `(.L_x_0) ;  /* 0x0000015000007945 */ /* 0x000fe20003800000 */
[--C-:B0-----:R-:W-:Y:S02]  /*0050*/  SHF.R.U32.HI R0, RZ, 0x5, R2.reuse ;  /* 0x00000005ff007819 */ /* 0x101fe40000011602 */
[----:B------:R-:W-:-:S03]  /*0060*/  SHF.R.U32.HI R2, RZ, 0x7, R2 ;  /* 0x00000007ff027819 */ /* 0x000fc60000011602 */
[----:B------:R-:W0:Y:S04]  /*0070*/  SHFL.IDX PT, R3, R0, RZ, 0x1f ;  /* 0x00001fff00037589 */ /* 0x000e2800000e0000 */
[----:B------:R-:W1:Y:S01]  /*0080*/  SHFL.IDX PT, R2, R2, RZ, 0x1f ;  /* 0x00001fff02027589 */ /* 0x000e6200000e0000 */
[----:B0-----:R-:W-:Y:S02]  /*0090*/  R2UR UR10, R3 ;  /* 0x00000000030a72ca */ /* 0x001fe400000e0000 */
[----:B-1----:R-:W-:-:S11]  /*00a0*/  R2UR UR5, R2 ;  /* 0x00000000020572ca */ /* 0x002fd600000e0000 */
[----:B------:R-:W-:Y:S02]  /*00b0*/  USHF.R.S32.HI UR4, URZ, 0x1f, UR10 ;  /* 0x0000001f3f047899 */ /* 0x000fe4000801140a */
[----:B------:R-:W-:Y:S02]  /*00c0*/  ISETP.NE.OR P0, PT, RZ, UR10, !P0 ;  /* 0x0000000aff007c0c */ /* 0x000fe4000c705670 */
[----:B------:R-:W-:-:S04]  /*00d0*/  ULEA.HI UR4, UR4, UR10, URZ, 0x2 ;  /* 0x0000000a04047291 */ /* 0x000fc8000f8f103f */
[----:B------:R-:W-:-:S04]  /*00e0*/  ULOP3.LUT UR4, UR4, 0xfffffffc, URZ, 0xc0, !UPT ;  /* 0xfffffffc04047892 */ /* 0x000fc8000f8ec03f */
[----:B------:R-:W-:-:S03]  /*00f0*/  UIADD3 UR10, UR10, -UR4, URZ ;  /* 0x800000040a0a7290 */ /* 0x000fc6000fffe03f */
[----:B------:R-:W-:Y:S09]  /*0100*/  @P0 BRA `(.L_x_1) ;  /* 0x0000000000200947 */ /* 0x000ff20003800000 */
[----:B------:R-:W-:Y:S02]  /*0110*/  ULDC.64 UR6, c[0x0][0x198] ;  /* 0x0000660000067ab9 */ /* 0x000fe40000000a00 */
[----:B------:R-:W-:Y:S02]  /*0120*/  UIADD3 UR8, UP0, UR6, 0xf0, URZ ;  /* 0x000000f006087890 */ /* 0x000fe4000ff1e03f */
[----:B------:R-:W-:Y:S02]  /*0130*/  UIADD3 UR6, UP1, UR6, 0x1f0, URZ ;  /* 0x000001f006067890 */ /* 0x000fe4000ff3e03f */
[----:B------:R-:W-:Y:S02]  /*0140*/  UIADD3.X UR9, URZ, UR7, URZ, UP0, !UPT ;  /* 0x000000073f097290 */ /* 0x000fe400087fe43f */
[----:B------:R-:W-:-:S07]  /*0150*/  UIADD3.X UR7, URZ, UR7, URZ, UP1, !UPT ;  /* 0x000000073f077290 */ /* 0x000fce0008ffe43f */
[----:B------:R0:W-:Y:S02]  /*0160*/  UTMACCTL.PF [UR8] ;  /* 0x00000000080079b9 */ /* 0x0001e40008040000 */
[----:B------:R0:W-:Y:S02]  /*0170*/  UTMACCTL.PF [UR6] ;  /* 0x00000000060079b9 */ /* 0x0001e40008040000 */
[----:B0-----:R-:W-:Y:S01]  /*0180*/  NOP ;  /* 0x0000000000007918 */ /* 0x001fe20000000000 */
.L_x_1:
[----:B------:R-:W-:Y:S05]  /*0190*/  BSYNC B0 ;  /* 0x0000000000007941 */ /* 0x000fea0003800000 */
.L_x_0:
[----:B------:R-:W0:Y:S01]  /*01a0*/  SHFL.IDX PT, R2, R0, RZ, 0x1f ;  /* 0x00001fff00027589 */ /* 0x000e2200000e0000 */
[----:B------:R-:W-:Y:S01]  /*01b0*/  UISETP.NE.AND UP0, UPT, UR10, 0x3, UPT ;  /* 0x000000030a00788c */ /* 0x000fe2000bf05270 */
[----:B------:R-:W-:Y:S01]  /*01c0*/  ISETP.NE.AND P1, PT, RZ, UR5, PT ;  /* 0x00000005ff007c0c */ /* 0x000fe2000bf25270 */
[----:B------:R-:W-:Y:S02]  /*01d0*/  UIADD3 UR18, UR5, -0x1, URZ ;  /* 0xffffffff05127890 */ /* 0x000fe4000fffe03f */
[----:B------:R-:W-:Y:S02]  /*01e0*/  UISETP.EQ.OR UP0, UPT, UR10, URZ, !UP0 ;  /* 0x0000003f0a00728c */ /* 0x000fe4000c702670 */
[----:B------:R-:W-:Y:S02]  /*01f0*/  UISETP.GE.U32.AND UP1, UPT, UR18, 0x2, UPT ;  /* 0x000000021200788c */ /* 0x000fe4000bf26070 */
[----:B------:R-:W-:-:S04]  /*0200*/  UISETP.EQ.AND UP0, UPT, UR5, URZ, UP0 ;  /* 0x0000003f0500728c */ /* 0x000fc80008702270 */
[----:B------:R-:W-:-:S04]  /*0210*/  USEL UR38, URZ, 0x1, !UP0 ;  /* 0x000000013f267887 */ /* 0x000fc8000c000000 */
[----:B------:R-:W-:Y:S01]  /*0220*/  USEL UR38, UR38, 0x2, UP1 ;  /* 0x0000000226267887 */ /* 0x000fe20008800000 */
[----:B0-----:R-:W-:-:S13]  /*0230*/  ISETP.NE.AND P0, PT, R2, RZ, PT ;  /* 0x000000ff0200720c */ /* 0x001fda0003f05270 */
[----:B------:R-:W-:Y:S05]  /*0240*/  @P0 BRA `(.L_x_2) ;  /* 0x0000000000500947 */ /* 0x000fea0003800000 */
[----:B------:R-:W0:Y:S01]  /*0250*/  S2UR UR8, SR_CgaCtaId ;  /* 0x00000000000879c3 */ /* 0x000e220000008800 */
[----:B------:R-:W-:Y:S01]  /*0260*/  UMOV UR4, 0x400 ;  /* 0x0000040000047882 */ /* 0x000fe20000000000 */
[----:B------:R-:W-:Y:S01]  /*0270*/  UMOV UR5, 0x1 ;  /* 0x0000000100057882 */ /* 0x000fe20000000000 */
[----:B------:R-:W-:Y:S01]  /*0280*/  UMOV UR6, 0x100 ;  /* 0x0000010000067882 */ /* 0x000fe20000000000 */
[----:B------:R-:W-:Y:S01]  /*0290*/  ELECT P0, URZ, PT ;  /* 0x00000000003f782f */ /* 0x000fe20003800000 */
[----:B------:R-:W-:-:S04]  /*02a0*/  UIADD3 UR6, -UR6, 0x100000, URZ ;  /* 0x0010000006067890 */ /* 0x000fc8000fffe13f */
[----:B------:R-:W-:Y:S02]  /*02b0*/  USHF.L.U32 UR7, UR6, 0xb, URZ ;  /* 0x0000000b06077899 */ /* 0x000fe4000800063f */
[----:B------:R-:W-:Y:S02]  /*02c0*/  USHF.L.U32 UR6, UR6, 0x1, URZ ;  /* 0x0000000106067899 */ /* 0x000fe4000800063f */
[----:B0-----:R-:W-:Y:S02]  /*02d0*/  ULEA UR8, UR8, UR4, 0x18 ;  /* 0x0000000408087291 */ /* 0x001fe4000f8ec03f */
[----:B------:R-:W-:-:S04]  /*02e0*/  UIADD3 UR4, -UR5, 0x100000, URZ ;  /* 0x0010000005047890 */ /* 0x000fc8000fffe13f */
[----:B------:R-:W-:Y:S02]  /*02f0*/  USHF.L.U32 UR5, UR4, 0xb, URZ ;  /* 0x0000000b04057899 */ /* 0x000fe4000800063f */
[----:B------:R-:W-:Y:S01]  /*0300*/  USHF.L.U32 UR4, UR4, 0x1, URZ ;  /* 0x0000000104047899 */ /* 0x000fe2000800063f */
[----:B------:R-:W0:Y:S11]  /*0310*/  FENCE.VIEW.ASYNC.S ;  /* 0x00000000000073c6 */ /* 0x000e360000000000 */
[----:B0-----:R0:W1:Y:S01]  /*0320*/  SYNCS.EXCH.64 URZ, [UR8], UR4 ;  /* 0x00000004083f75b2 */ /* 0x0010620008000100 */
[----:B------:R0:W2:Y:S01]  /*0330*/  SYNCS.EXCH.64 URZ, [UR8+0x18], UR6 ;  /* 0x00001806083f75b2 */ /* 0x0000a20008000100 */
[----:B------:R0:W3:Y:S01]  /*0340*/  SYNCS.EXCH.64 URZ, [UR8+0x8], UR4 ;  /* 0x00000804083f75b2 */ /* 0x0000e20008000100 */
[----:B------:R0:W4:Y:S01]  /*0350*/  SYNCS.EXCH.64 URZ, [UR8+0x20], UR6 ;  /* 0x00002006083f75b2 */ /* 0x0001220008000100 */
[----:B------:R0:W0:Y:S01]  /*0360*/  SYNCS.EXCH.64 URZ, [UR8+0x10], UR4 ;  /* 0x00001004083f75b2 */ /* 0x0000220008000100 */
[----:B------:R0:W0:Y:S01]  /*0370*/  SYNCS.EXCH.64 URZ, [UR8+0x28], UR6 ;  /* 0x00002806083f75b2 */ /* 0x0000220008000100 */
[----:B------:R-:W-:Y:S01]  /*0380*/  NOP ;  /* 0x0000000000007918 */ /* 0x000fe20000000000 */
.L_x_2:
[----:B------:R-:W5:Y:S01]  /*0390*/  SHFL.IDX PT, R0, R0, RZ, 0x1f ;  /* 0x00001fff00007589 */ /* 0x000f6200000e0000 */
[----:B------:R-:W-:Y:S01]  /*03a0*/  ELECT P0, URZ, PT ;  /* 0x00000000003f782f */ /* 0x000fe20003800000 */
[----:B------:R-:W1:Y:S01]  /*03b0*/  S2UR UR17, SR_CTAID.Y ;  /* 0x00000000001179c3 */ /* 0x000e620000002600 */
[----:B0-----:R-:W-:Y:S01]  /*03c0*/  ULDC UR5, c[0x0][0x65c] ;  /* 0x0001970000057ab9 */ /* 0x001fe20000000800 */
[----:B------:R-:W-:Y:S01]  /*03d0*/  UMOV UR12, 0x20 ;  /* 0x00000020000c7882 */ /* 0x000fe20000000000 */
[----:B------:R-:W-:Y:S01]  /*03e0*/  UISETP.NE.AND UP2, UPT, UR5, 0x1, UPT ;  /* 0x000000010500788c */ /* 0x000fe2000bf45270 */
[----:B------:R-:W-:Y:S01]  /*03f0*/  NOP ;  /* 0x0000000000007918 */ /* 0x000fe20000000000 */
[----:B------:R-:W-:Y:S02]  /*0400*/  NOP ;  /* 0x0000000000007918 */ /* 0x000fe40000000000 */
[----:B------:R-:W-:Y:S01]  /*0410*/  UP2UR UR39, UPR, URZ, 0x4 ;  /* 0x000000043f277883 */ /* 0x000fe20008000000 */
[----:B------:R-:W0:Y:S01]  /*0420*/  S2UR UR4, SR_CTAID.X ;  /* 0x00000000000479c3 */ /* 0x000e220000002500 */
[----:B------:R-:W-:-:S02]  /*0430*/  PLOP3.LUT P2, PT, PT, PT, UP2, 0x80, 0x0 ;  /* 0x000000000000781c */ /* 0x000fc40003f4f028 */
[----:B------:R-:W-:Y:S02]  /*0440*/  PLOP3.LUT P4, PT, PT, PT, UP2, 0x80, 0x0 ;  /* 0x000000000000781c */ /* 0x000fe40003f8f028 */
[----:B------:R-:W-:Y:S01]  /*0450*/  PLOP3.LUT P3, PT, PT, PT, UP2, 0x80, 0x0 ;  /* 0x000000000000781c */ /* 0x000fe20003f6f028 */
[----:B------:R-:W-:Y:S01]  /*0460*/  @UP2 ULDC UR14, c[0x0][0x10] ;  /* 0x00000400000e2ab9 */ /* 0x000fe20000000800 */
[----:B------:R-:W-:Y:S01]  /*0470*/  @UP2 UMOV UR9, URZ ;  /* 0x0000003f00092c82 */ /* 0x000fe20008000000 */
[----:B------:R-:W-:Y:S01]  /*0480*/  @!UP2 ULDC UR11, c[0x0][0xc] ;  /* 0x00000300000baab9 */ /* 0x000fe20000000800 */
[----:B-----5:R-:W-:Y:S01]  /*0490*/  ISETP.NE.OR P0, PT, R0, RZ, !P0 ;  /* 0x000000ff0000720c */ /* 0x020fe20004705670 */
[----:B-1----:R-:W-:Y:S02]  /*04a0*/  @UP2 UMOV UR7, UR17 ;  /* 0x0000001100072c82 */ /* 0x002fe40008000000 */
[----:B------:R-:W-:Y:S01]  /*04b0*/  @UP2 UMOV UR8, UR7 ;  /* 0x0000000700082c82 */ /* 0x000fe20008000000 */
[----:B------:R-:W-:Y:S01]  /*04c0*/  @!UP2 UMOV UR7, UR17 ;  /* 0x000000110007ac82 */ /* 0x000fe20008000000 */
[----:B0-----:R-:W-:-:S08]  /*04d0*/  @UP2 UIMAD.WIDE.U32 UR14, UR4, UR14, UR8 ;  /* 0x0000000e040e22a5 */ /* 0x001fd0000f8e0008 */
[----:B------:R-:W-:Y:S01]  /*04e0*/  VOTEU.ALL UP0, P0 ;  /* 0x00000000003f7886 */ /* 0x000fe20000000000 */
[----:B------:R-:W-:Y:S01]  /*04f0*/  VOTEU.ALL UP1, P0 ;  /* 0x00000000003f7886 */ /* 0x000fe20000020000 */
[----:B------:R-:W-:-:S03]  /*0500*/  IMAD.U32 R2, RZ, RZ, UR14 ;  /* 0x0000000eff027e24 */ /* 0x000fc6000f8e00ff */
[----:B------:R-:W0:Y:S01]  /*0510*/  @!UP0 S2UR UR6, SR_CgaCtaId ;  /* 0x00000000000689c3 */ /* 0x000e220000008800 */
[----:B------:R-:W-:Y:S01]  /*0520*/  @!UP0 UMOV UR5, 0x400 ;  /* 0x0000040000058882 */ /* 0x000fe20000000000 */
[----:B------:R-:W-:-:S04]  /*0530*/  @!UP0 UIADD3 UR12, -UR12, 0x100000, URZ ;  /* 0x001000000c0c8890 */ /* 0x000fc8000fffe13f */
[----:B------:R-:W-:Y:S02]  /*0540*/  @!UP0 USHF.L.U32 UR13, UR12, 0xb, URZ ;  /* 0x0000000b0c0d8899 */ /* 0x000fe4000800063f */
[----:B------:R-:W-:Y:S01]  /*0550*/  @!UP0 USHF.L.U32 UR12, UR12, 0x1, URZ ;  /* 0x000000010c0c8899 */ /* 0x000fe2000800063f */
[----:B------:R-:W-:Y:S01]  /*0560*/  IMAD.U32 R3, RZ, RZ, UR15 ;  /* 0x0000000fff037e24 */ /* 0x000fe2000f8e00ff */
[----:B0-----:R-:W-:Y:S01]  /*0570*/  @!UP0 ULEA UR16, UR6, UR5, 0x18 ;  /* 0x0000000506108291 */ /* 0x001fe2000f8ec03f */
[----:B------:R-:W-:Y:S01]  /*0580*/  VOTEU.ALL UP0, P0 ;  /* 0x00000000003f7886 */ /* 0x000fe20000000000 */
[----:B------:R-:W-:Y:S01]  /*0590*/  PLOP3.LUT P0, PT, PT, PT, UP2, 0x80, 0x0 ;  /* 0x000000000000781c */ /* 0x000fe20003f0f028 */
[----:B------:R-:W-:Y:S01]  /*05a0*/  UMOV UR5, URZ ;  /* 0x0000003f00057c82 */ /* 0x000fe20008000000 */
[----:B------:R-:W-:Y:S01]  /*05b0*/  @UP2 UMOV UR6, URZ ;  /* 0x0000003f00062c82 */ /* 0x000fe20008000000 */
[----:B------:R-:W-:Y:S02]  /*05c0*/  @!UP2 UIMAD.WIDE.U32 UR8, UR11, UR7, UR4 ;  /* 0x000000070b08a2a5 */ /* 0x000fe4000f8e0004 */
[----:B------:R-:W-:-:S04]  /*05d0*/  @UP2 UIADD3 UR6, UR15, UR6, URZ ;  /* 0x000000060f062290 */ /* 0x000fc8000fffe03f */
[----:B------:R-:W-:Y:S01]  /*05e0*/  IMAD.U32 R5, RZ, RZ, UR9 ;  /* 0x00000009ff057e24 */ /* 0x000fe2000f8e00ff */
[----:B------:R-:W0:Y:S02]  /*05f0*/  FENCE.VIEW.ASYNC.S ;  /* 0x00000000000073c6 */ /* 0x000e240000000000 */
[----:B0-----:R0:W2:Y:S01]  /*0600*/  @!UP0 SYNCS.EXCH.64 URZ, [UR16+0x40], UR12 ;  /* 0x0000400c103f85b2 */ /* 0x0010a20008000100 */
[----:B------:R-:W-:Y:S01]  /*0610*/  @P2 IMAD.U32 R6, RZ, RZ, UR6 ;  /* 0x00000006ff062e24 */ /* 0x000fe2000f8e00ff */
[----:B------:R-:W-:Y:S01]  /*0620*/  MOV R4, UR8 ;  /* 0x0000000800047c02 */ /* 0x000fe20008000f00 */
[----:B------:R-:W-:Y:S01]  /*0630*/  @!P4 IMAD.MOV.U32 R6, RZ, RZ, R5 ;  /* 0x000000ffff06c224 */ /* 0x000fe200078e0005 */
[----:B------:R-:W-:Y:S01]  /*0640*/  @P0 MOV R7, R2 ;  /* 0x0000000200070202 */ /* 0x000fe20000000f00 */
[----:B------:R-:W-:Y:S02]  /*0650*/  IMAD.U32 R2, RZ, RZ, UR8 ;  /* 0x00000008ff027e24 */ /* 0x000fe4000f8e00ff */
[----:B------:R-:W-:Y:S01]  /*0660*/  IMAD.U32 R3, RZ, RZ, UR9 ;  /* 0x00000009ff037e24 */ /* 0x000fe2000f8e00ff */
[----:B------:R0:W-:Y:S01]  /*0670*/  STL [R1+0x9c], R6 ;  /* 0x00009c0601007387 */ /* 0x0001e20000100800 */
[----:B------:R-:W-:-:S05]  /*0680*/  @!P3 IMAD.MOV.U32 R7, RZ, RZ, R2 ;  /* 0x000000ffff07b224 */ /* 0x000fca00078e0002 */
[----:B------:R0:W-:Y:S01]  /*0690*/  STL [R1+0xa0], R7 ;  /* 0x0000a00701007387 */ /* 0x0001e20000100800 */
[----:B------:R0:W2:Y:S01]  /*06a0*/  @!UP1 SYNCS.EXCH.64 URZ, [UR16+0x48], UR12 ;  /* 0x0000480c103f95b2 */ /* 0x0000a20008000100 */
[----:B------:R-:W-:Y:S01]  /*06b0*/  NOP ;  /* 0x0000000000007918 */ /* 0x000fe20000000000 */
[----:B--234-:R-:W-:Y:S06]  /*06c0*/  BAR.SYNC.DEFER_BLOCKING 0x0 ;  /* 0x0000000000007b1d */ /* 0x01cfec0000010000 */
[----:B------:R-:W-:Y:S05]  /*06d0*/  @!P1 BRA `(.L_x_3) ;  /* 0x0000015c00a49947 */ /* 0x000fea0003800000 */
[----:B------:R-:W-:-:S06]  /*06e0*/  UISETP.GT.U32.AND UP0, UPT, UR18, 0x1, UPT ;  /* 0x000000011200788c */ /* 0x000fcc000bf04070 */
[----:B------:R-:W-:-:S13]  /*06f0*/  PLOP3.LUT P0, PT, PT, PT, UP0, 0x80, 0x0 ;  /* 0x000000000000781c */ /* 0x000fda0003f0f008 */
[----:B0-----:R-:W-:Y:S05]  /*0700*/  @P0 EXIT ;  /* 0x000000000000094d */ /* 0x001fea0003800000 */
[----:B------:R-:W-:Y:S01]  /*0710*/  ULDC.64 UR8, c[0x0][0x650] ;  /* 0x0001940000087ab9 */ /* 0x000fe20000000a00 */
[----:B------:R-:W-:Y:S01]  /*0720*/  UMOV UR44, 0xffffffff ;  /* 0xffffffff002c7882 */ /* 0x000fe20000000000 */
[----:B------:R-:W-:Y:S01]  /*0730*/  ISETP.GE.U32.AND P0, PT, R7, UR8, PT ;  /* 0x0000000807007c0c */ /* 0x000fe2000bf06070 */
[----:B------:R-:W-:Y:S01]  /*0740*/  UMOV UR43, 0xffffffff ;  /* 0xffffffff002b7882 */ /* 0x000fe20000000000 */
[----:B------:R-:W-:Y:S01]  /*0750*/  UMOV UR40, 0xffffffff ;  /* 0xffffffff00287882 */ /* 0x000fe20000000000 */
[----:B------:R-:W-:Y:S02]  /*0760*/  PRMT R0, RZ, 0x7610, R0 ;  /* 0x00007610ff007816 */ /* 0x000fe40000000000 */
[----:B------:R-:W-:-:S13]  /*0770*/  ISETP.GE.U32.AND.EX P0, PT, R6, UR9, PT, P0 ;  /* 0x0000000906007c0c */ /* 0x000fda000bf06100 */
[----:B------:R-:W-:Y:S05]  /*0780*/  @P0 BRA `(.L_x_4) ;  /* 0x0000000400800947 */ /* 0x000fea0003800000 */
[----:B------:R-:W-:Y:S01]  /*0790*/  I2FP.F32.U32 R0, UR4 ;  /* 0x0000000400007c45 */ /* 0x000fe20008201000 */
[----:B------:R-:W-:Y:S01]  /*07a0*/  ULDC.64 UR16, c[0x0][0x628] ;  /* 0x00018a0000107ab9 */ /* 0x000fe20000000a00 */
[----:B------:R-:W-:Y:S01]  /*07b0*/  ULDC UR6, c[0x0][0x150] ;  /* 0x0000540000067ab9 */ /* 0x000fe20000000800 */
[----:B------:R-:W-:Y:S01]  /*07c0*/  ISETP.NE.U32.AND P0, PT, RZ, UR16, PT ;  /* 0x00000010ff007c0c */ /* 0x000fe2000bf05070 */
[----:B------:R-:W-:Y:S01]  /*07d0*/  ULDC UR15, c[0x0][0x630] ;  /* 0x00018c00000f7ab9 */ /* 0x000fe20000000800 */
[----:B------:R-:W-:Y:S01]  /*07e0*/  FMUL R0, R0, UR6 ;  /* 0x0000000600007c20 */ /* 0x000fe20008400000 */
[----:B------:R-:W-:Y:S01]  /*07f0*/  R2UR UR18, R7 ;  /* 0x00000000071272ca */ /* 0x000fe200000e0000 */
[----:B------:R-:W-:Y:S01]  /*0800*/  ULDC UR20, c[0x0][0x154] ;  /* 0x0000550000147ab9 */ /* 0x000fe20000000800 */
[----:B------:R-:W-:Y:S01]  /*0810*/  ISETP.NE.AND.EX P0, PT, RZ, UR17, PT, P0 ;  /* 0x00000011ff007c0c */ /* 0x000fe2000bf05300 */
[----:B------:R0:W1:Y:S01]  /*0820*/  F2I.U32.TRUNC.NTZ R2, R0 ;  /* 0x0000000000027305 */ /* 0x000062000020f000 */
[----:B------:R-:W-:-:S02]  /*0830*/  R2UR UR19, R6 ;  /* 0x00000000061372ca */ /* 0x000fc400000e0000 */
[----:B------:R-:W-:Y:S02]  /*0840*/  R2UR UR8, R7 ;  /* 0x00000000070872ca */ /* 0x000fe400000e0000 */
[----:B------:R-:W-:-:S07]  /*0850*/  R2UR UR9, R6 ;  /* 0x00000000060972ca */ /* 0x000fce00000e0000 */
[----:B0-----:R-:W-:Y:S08]  /*0860*/  @!P0 BRA `(.L_x_5) ;  /* 0x0000000000308947 */ /* 0x001ff00003800000 */
[----:B------:R-:W-:Y:S01]  /*0870*/  R2UR UR8, R7 ;  /* 0x00000000070872ca */ /* 0x000fe200000e0000 */
[----:B------:R-:W-:Y:S01]  /*0880*/  ULDC UR6, c[0x0][0x634] ;  /* 0x00018d0000067ab9 */ /* 0x000fe20000000800 */
[----:B------:R-:W-:-:S11]  /*0890*/  R2UR UR14, R6 ;  /* 0x00000000060e72ca */ /* 0x000fd600000e0000 */
[----:B------:R-:W-:-:S04]  /*08a0*/  UIADD3 UR6, UP0, UR8, UR6, URZ ;  /* 0x0000000608067290 */ /* 0x000fc8000ff1e03f */
[----:B------:R-:W-:-:S04]  /*08b0*/  UIADD3.X UR14, URZ, UR14, URZ, UP0, !UPT ;  /* 0x0000000e3f0e7290 */ /* 0x000fc800087fe43f */
[----:B------:R-:W-:-:S04]  /*08c0*/  UIMAD.WIDE.U32 UR8, UR14, UR16, URZ ;  /* 0x000000100e0872a5 */ /* 0x000fc8000f8e003f */
[----:B------:R-:W-:Y:S02]  /*08d0*/  UIMAD.WIDE.U32 UR10, UP0, UR6, UR17, UR8 ;  /* 0x00000011060a72a5 */ /* 0x000fe4000f800008 */
[----:B------:R-:W-:Y:S02]  /*08e0*/  UIMAD.WIDE.U32 UR8, UR6, UR16, URZ ;  /* 0x00000010060872a5 */ /* 0x000fe4000f8e003f */
[----:B------:R-:W-:Y:S02]  /*08f0*/  UIADD3.X UR13, URZ, URZ, URZ, UP0, !UPT ;  /* 0x0000003f3f0d7290 */ /* 0x000fe400087fe43f */
[----:B------:R-:W-:Y:S01]  /*0900*/  UIADD3 URZ, UP0, UR9, UR10, URZ ;  /* 0x0000000a093f7290 */ /* 0x000fe2000ff1e03f */
[----:B------:R-:W-:-:S03]  /*0910*/  UMOV UR12, UR11 ;  /* 0x0000000b000c7c82 */ /* 0x000fc60008000000 */
[----:B------:R-:W-:-:S12]  /*0920*/  UIMAD.WIDE.U32.X UR8, UR14, UR17, UR12, UP0 ;  /* 0x000000110e0872a5 */ /* 0x000fd800080e040c */
.L_x_5:
[----:B------:R-:W-:Y:S01]  /*0930*/  USHF.R.U64 UR40, UR8, UR15, UR9 ;  /* 0x0000000f08287299 */ /* 0x000fe20008001209 */
[----:B------:R-:W-:Y:S01]  /*0940*/  I2FP.F32.U32 R0, UR7 ;  /* 0x0000000700007c45 */ /* 0x000fe20008201000 */
[----:B------:R-:W-:Y:S01]  /*0950*/  USHF.R.U32.HI UR5, URZ, UR15, UR9 ;  /* 0x0000000f3f057299 */ /* 0x000fe20008011609 */
[----:B-1----:R-:W-:Y:S01]  /*0960*/  R2UR UR12, R2 ;  /* 0x00000000020c72ca */ /* 0x002fe200000e0000 */
[----:B------:R-:W-:Y:S02]  /*0970*/  UIADD3 UR6, UP0, URZ, -UR40, URZ ;  /* 0x800000283f067290 */ /* 0x000fe4000ff1e03f */
[----:B------:R-:W-:Y:S01]  /*0980*/  FMUL R0, R0, UR20 ;  /* 0x0000001400007c20 */ /* 0x000fe20008400000 */
[----:B------:R-:W-:Y:S01]  /*0990*/  ULDC.64 UR8, c[0x0][0x620] ;  /* 0x0001880000087ab9 */ /* 0x000fe20000000a00 */
[----:B------:R-:W-:Y:S01]  /*09a0*/  UIADD3.X UR5, URZ, ~UR5, URZ, UP0, !UPT ;  /* 0x800000053f057290 */ /* 0x000fe200087fe43f */
[----:B------:R-:W-:Y:S01]  /*09b0*/  UMOV UR10, UR18 ;  /* 0x00000012000a7c82 */ /* 0x000fe20008000000 */
[----:B------:R-:W-:-:S02]  /*09c0*/  UMOV UR11, UR19 ;  /* 0x00000013000b7c82 */ /* 0x000fc40008000000 */
[----:B------:R-:W-:Y:S01]  /*09d0*/  UIMAD UR5, UR5, UR8, URZ ;  /* 0x00000008050572a4 */ /* 0x000fe2000f8e023f */
[----:B------:R-:W0:Y:S01]  /*09e0*/  F2I.U32.TRUNC.NTZ R0, R0 ;  /* 0x0000000000007305 */ /* 0x000e22000020f000 */
[----:B------:R-:W-:Y:S02]  /*09f0*/  UIMAD.WIDE.U32 UR10, UR6, UR8, UR10 ;  /* 0x00000008060a72a5 */ /* 0x000fe4000f8e000a */
[----:B------:R-:W-:Y:S01]  /*0a00*/  UIMAD UR6, UR6, UR9, UR5 ;  /* 0x00000009060672a4 */ /* 0x000fe2000f8e0205 */
[----:B------:R-:W-:Y:S01]  /*0a10*/  ULDC UR21, c[0x0][0x658] ;  /* 0x0001960000157ab9 */ /* 0x000fe20000000800 */
[----:B------:R-:W-:Y:S02]  /*0a20*/  UMOV UR19, 0xffffffff ;  /* 0xffffffff00137882 */ /* 0x000fe40000000000 */
[----:B------:R-:W-:Y:S01]  /*0a30*/  UIADD3 UR6, UR11, UR6, URZ ;  /* 0x000000060b067290 */ /* 0x000fe2000fffe03f */
[----:B------:R-:W-:Y:S01]  /*0a40*/  ULDC UR15, c[0x0][0x618] ;  /* 0x00018600000f7ab9 */ /* 0x000fe20000000800 */
[----:B------:R-:W-:Y:S01]  /*0a50*/  ULDC.64 UR8, c[0x0][0x640] ;  /* 0x0001900000087ab9 */ /* 0x000fe20000000a00 */
[----:B------:R-:W-:Y:S01]  /*0a60*/  USHF.L.U32 UR11, UR19, UR21, URZ ;  /* 0x00000015130b7299 */ /* 0x000fe2000800063f */
[----:B------:R-:W-:Y:S01]  /*0a70*/  ISETP.NE.U32.AND P0, PT, RZ, UR8, PT ;  /* 0x00000008ff007c0c */ /* 0x000fe2000bf05070 */
[----:B------:R-:W-:-:S02]  /*0a80*/  USHF.R.U64 UR19, UR10, UR15, UR6 ;  /* 0x0000000f0a137299 */ /* 0x000fc40008001206 */
[----:B------:R-:W-:Y:S01]  /*0a90*/  USHF.R.U32.HI UR10, URZ, UR15, UR6 ;  /* 0x0000000f3f0a7299 */ /* 0x000fe20008011606 */
[----:B0-----:R-:W-:Y:S01]  /*0aa0*/  R2UR UR14, R0 ;  /* 0x00000000000e72ca */ /* 0x001fe200000e0000 */
[----:B------:R-:W-:Y:S01]  /*0ab0*/  ULDC UR17, c[0x0][0x608] ;  /* 0x0001820000117ab9 */ /* 0x000fe20000000800 */
[----:B------:R-:W-:Y:S01]  /*0ac0*/  ISETP.NE.AND.EX P0, PT, RZ, UR9, PT, P0 ;  /* 0x00000009ff007c0c */ /* 0x000fe2000bf05300 */
[----:B------:R-:W-:Y:S02]  /*0ad0*/  USHF.R.U64 UR23, UR19, UR17, UR10 ;  /* 0x0000001113177299 */ /* 0x000fe4000800120a */
[----:B------:R-:W-:Y:S01]  /*0ae0*/  USHF.R.U32.HI UR10, URZ, UR17, UR10 ;  /* 0x000000113f0a7299 */ /* 0x000fe2000801160a */
[----:B------:R-:W-:Y:S01]  /*0af0*/  UMOV UR16, 0x1 ;  /* 0x0000000100107882 */ /* 0x000fe20000000000 */
[----:B------:R-:W-:Y:S02]  /*0b00*/  UIADD3 UR12, -UR12, URZ, URZ ;  /* 0x0000003f0c0c7290 */ /* 0x000fe4000fffe13f */
[----:B------:R-:W-:-:S02]  /*0b10*/  USHF.R.U64 UR24, UR23, UR21, UR10 ;  /* 0x0000001517187299 */ /* 0x000fc4000800120a */
[----:B------:R-:W-:Y:S01]  /*0b20*/  USHF.L.U32 UR6, UR16, UR21, URZ ;  /* 0x0000001510067299 */ /* 0x000fe2000800063f */
[----:B------:R-:W-:Y:S01]  /*0b30*/  ULDC UR13, c[0x0][0x144] ;  /* 0x00005100000d7ab9 */ /* 0x000fe20000000800 */
[----:B------:R-:W-:Y:S01]  /*0b40*/  ULDC UR5, c[0x0][0x600] ;  /* 0x0001800000057ab9 */ /* 0x000fe20000000800 */
[----:B------:R-:W-:Y:S02]  /*0b50*/  ULOP3.LUT UR16, URZ, UR11, URZ, 0x33, !UPT ;  /* 0x0000000b3f107292 */ /* 0x000fe4000f8e333f */
[----:B------:R-:W-:Y:S02]  /*0b60*/  USHF.R.U32.HI UR11, URZ, UR21, UR10 ;  /* 0x000000153f0b7299 */ /* 0x000fe4000801160a */
[----:B------:R-:W-:Y:S02]  /*0b70*/  UIADD3 UR18, UR5, -0x1, URZ ;  /* 0xffffffff05127890 */ /* 0x000fe4000fffe03f */
[----:B------:R-:W-:Y:S02]  /*0b80*/  UIADD3 UR20, -UR14, URZ, URZ ;  /* 0x0000003f0e147290 */ /* 0x000fe4000fffe13f */
[----:B------:R-:W-:Y:S01]  /*0b90*/  UIMAD UR4, UR13, UR12, UR4 ;  /* 0x0000000c0d0472a4 */ /* 0x000fe2000f8e0204 */
[----:B------:R-:W-:Y:S01]  /*0ba0*/  ULDC UR25, c[0x0][0x148] ;  /* 0x0000520000197ab9 */ /* 0x000fe20000000800 */
[----:B------:R-:W-:Y:S01]  /*0bb0*/  ULDC UR21, c[0x0][0x648] ;  /* 0x0001920000157ab9 */ /* 0x000fe20000000800 */
[----:B------:R-:W-:Y:S01]  /*0bc0*/  ULDC UR22, c[0x0][0x638] ;  /* 0x00018e0000167ab9 */ /* 0x000fe20000000800 */
[----:B------:R-:W-:Y:S01]  /*0bd0*/  UMOV UR10, UR24 ;  /* 0x00000018000a7c82 */ /* 0x000fe20008000000 */
[----:B------:R-:W-:Y:S07]  /*0be0*/  @!P0 BRA `(.L_x_6) ;  /* 0x0000000000308947 */ /* 0x000fee0003800000 */
[----:B------:R-:W-:Y:S02]  /*0bf0*/  ULDC UR14, c[0x0][0x64c] ;  /* 0x00019300000e7ab9 */ /* 0x000fe40000000800 */
        /* <DEDUP_REMOVED lines=8> */
[----:B------:R-:W-:-:S07]  /*0c80*/  UIMAD.WIDE.U32.X UR8, UR17, UR9, UR14, UP0 ;  /* 0x00000009110872a5 */ /* 0x000fce00080e040e */
[----:B------:R-:W-:Y:S01]  /*0c90*/  UMOV UR10, UR8 ;  /* 0x00000008000a7c82 */ /* 0x000fe20008000000 */
[----:B------:R-:W-:-:S05]  /*0ca0*/  UMOV UR11, UR9 ;  /* 0x00000009000b7c82 */ /* 0x000fca0008000000 */
.L_x_6:
[----:B------:R-:W-:Y:S01]  /*0cb0*/  UISETP.NE.AND UP0, UPT, UR39, URZ, UPT ;  /* 0x0000003f2700728c */ /* 0x000fe2000bf05270 */
[----:B------:R-:W-:Y:S01]  /*0cc0*/  MOV R0, 0x1 ;  /* 0x0000000100007802 */ /* 0x000fe20000000f00 */
[----:B------:R-:W-:Y:S02]  /*0cd0*/  USHF.R.U64 UR8, UR10, UR21, UR11 ;  /* 0x000000150a087299 */ /* 0x000fe4000800120b */
[----:B------:R-:W-:Y:S02]  /*0ce0*/  ULOP3.LUT UR16, UR23, UR16, URZ, 0xc0, !UPT ;  /* 0x0000001017107292 */ /* 0x000fe4000f8ec03f */
[----:B------:R-:W-:Y:S02]  /*0cf0*/  ULOP3.LUT UR18, UR19, UR18, URZ, 0xc0, !UPT ;  /* 0x0000001213127292 */ /* 0x000fe4000f8ec03f */
[----:B------:R-:W-:-:S03]  /*0d00*/  UIMAD UR16, UR6, UR8, UR16 ;  /* 0x00000008061072a4 */ /* 0x000fc6000f8e0210 */
[----:B------:R-:W-:Y:S02]  /*0d10*/  @UP0 UIMAD UR4, UR25, UR20, UR7 ;  /* 0x00000014190402a4 */ /* 0x000fe4000f8e0207 */
[----:B------:R-:W-:-:S04]  /*0d20*/  UIADD3 UR7, -UR8, URZ, URZ ;  /* 0x0000003f08077290 */ /* 0x000fc8000fffe13f */
[----:B------:R-:W-:-:S03]  /*0d30*/  UIMAD UR6, UR7, UR22, UR24 ;  /* 0x00000016070672a4 */ /* 0x000fc6000f8e0218 */
[----:B------:R-:W-:Y:S01]  /*0d40*/  ULDC UR7, c[0x0][0x610] ;  /* 0x0001840000077ab9 */ /* 0x000fe20000000800 */
[----:B------:R-:W-:Y:S02]  /*0d50*/  UIMAD UR6, UR6, UR5, UR18 ;  /* 0x00000005060672a4 */ /* 0x000fe4000f8e0212 */
[----:B------:R-:W-:-:S04]  /*0d60*/  UIMAD UR4, UR16, UR7, UR4 ;  /* 0x00000007100472a4 */ /* 0x000fc8000f8e0204 */
[----:B------:R-:W-:Y:S02]  /*0d70*/  USEL UR43, UR6, UR4, !UP0 ;  /* 0x00000004062b7287 */ /* 0x000fe4000c000000 */
[----:B------:R-:W-:-:S12]  /*0d80*/  USEL UR44, UR4, UR6, !UP0 ;  /* 0x00000006042c7287 */ /* 0x000fd8000c000000 */
.L_x_4:
[----:B------:R-:W-:-:S08]  /*0d90*/  NOP ;  /* 0x0000000000007918 */ /* 0x000fd00000000000 */
[----:B------:R-:W0:Y:S02]  /*0da0*/  USETMAXREG.TRY_ALLOC.CTAPOOL UP0, 0xf0 ;  /* 0x000000f0000079c8 */ /* 0x000e240008000600 */
[----:B0-----:R-:W-:-:S13]  /*0db0*/  PLOP3.LUT P0, PT, PT, PT, UP0, 0x80, 0x0 ;  /* 0x000000000000781c */ /* 0x001fda0003f0f008 */
[----:B------:R-:W-:Y:S05]  /*0dc0*/  @!P0 BRA `(.L_x_4) ;  /* 0xfffffffc00f08947 */ /* 0x000fea000383ffff */
[----:B------:R-:W-:Y:S01]  /*0dd0*/  ULDC.64 UR4, c[0x0][0x598] ;  /* 0x0001660000047ab9 */ /* 0x000fe20000000a00 */
[----:B------:R-:W-:Y:S01]  /*0de0*/  ULDC.64 UR46, c[0x0][0x208] ;  /* 0x00008200002e7ab9 */ /* 0x000fe20000000a00 */
[----:B------:R-:W-:-:S04]  /*0df0*/  ISETP.NE.U32.AND P0, PT, RZ, UR4, PT ;  /* 0x00000004ff007c0c */ /* 0x000fc8000bf05070 */
[----:B------:R-:W-:-:S13]  /*0e00*/  ISETP.NE.AND.EX P0, PT, RZ, UR5, PT, P0 ;  /* 0x00000005ff007c0c */ /* 0x000fda000bf05300 */
[----:B------:R-:W-:Y:S05]  /*0e10*/  @!P0 BRA `(.L_x_7) ;  /* 0x00000000001c8947 */ /* 0x000fea0003800000 */
[----:B------:R-:W0:Y:S02]  /*0e20*/  LDC.64 R2, c[0x0][0x598] ;  /* 0x00016600ff027b82 */ /* 0x000e240000000a00 */
[----:B0-----:R-:W2:Y:S02]  /*0e30*/  LDG.E.64 R2, desc[UR46][R2.64] ;  /* 0x0000002e02027981 */ /* 0x001ea4000c1e1b00 */
[----:B--2---:R-:W-:-:S04]  /*0e40*/  ISETP.NE.U32.AND P0, PT, R2, RZ, PT ;  /* 0x000000ff0200720c */ /* 0x004fc80003f05070 */
[----:B------:R-:W-:-:S13]  /*0e50*/  ISETP.NE.AND.EX P0, PT, R3, RZ, PT, P0 ;  /* 0x000000ff0300720c */ /* 0x000fda0003f05300 */
[----:B------:R-:W-:Y:S05]  /*0e60*/  @!P0 BRA `(.L_x_7) ;  /* 0x0000000000088947 */ /* 0x000fea0003800000 */
[----:B------:R0:W5:Y:S01]  /*0e70*/  LD.E R2, desc[UR46][R2.64] ;  /* 0x0000002e02027980 */ /* 0x000162000c101900 */
[----:B------:R-:W-:Y:S05]  /*0e80*/  BRA `(.L_x_8) ;  /* 0x0000000000247947 */ /* 0x000fea0003800000 */
.L_x_7:
[----:B------:R-:W-:Y:S02]  /*0e90*/  ULDC.64 UR4, c[0x0][0x588] ;  /* 0x0001620000047ab9 */ /* 0x000fe40000000a00 */
[----:B------:R-:W-:-:S04]  /*0ea0*/  ISETP.NE.U32.AND P0, PT, RZ, UR4, PT ;  /* 0x00000004ff007c0c */ /* 0x000fc8000bf05070 */
[----:B------:R-:W-:-:S13]  /*0eb0*/  ISETP.NE.AND.EX P0, PT, RZ, UR5, PT, P0 ;  /* 0x00000005ff007c0c */ /* 0x000fda000bf05300 */
[----:B------:R-:W-:Y:S05]  /*0ec0*/  @!P0 BRA `(.L_x_9) ;  /* 0x00000000000c8947 */ /* 0x000fea0003800000 */
[----:B------:R-:W0:Y:S02]  /*0ed0*/  LDC.64 R2, c[0x0][0x588] ;  /* 0x00016200ff027b82 */ /* 0x000e240000000a00 */
[----:B0-----:R1:W5:Y:S01]  /*0ee0*/  LDG.E R2, desc[UR46][R2.64] ;  /* 0x0000002e02027981 */ /* 0x001362000c1e1900 */
[----:B------:R-:W-:Y:S05]  /*0ef0*/  BRA `(.L_x_8) ;  /* 0x0000000000087947 */ /* 0x000fea0003800000 */
.L_x_9:
[----:B------:R-:W-:Y:S02]  /*0f00*/  ULDC UR4, c[0x0][0x580] ;  /* 0x0001600000047ab9 */ /* 0x000fe40000000800 */
[----:B------:R-:W-:-:S07]  /*0f10*/  IMAD.U32 R2, RZ, RZ, UR4 ;  /* 0x00000004ff027e24 */ /* 0x000fce000f8e00ff */
.L_x_8:
[----:B------:R-:W-:Y:S02]  /*0f20*/  ULDC.64 UR4, c[0x0][0x5a0] ;  /* 0x0001680000047ab9 */ /* 0x000fe40000000a00 */
[----:B------:R-:W-:-:S04]  /*0f30*/  ISETP.NE.U32.AND P0, PT, RZ, UR4, PT ;  /* 0x00000004ff007c0c */ /* 0x000fc8000bf05070 */
[----:B------:R-:W-:-:S13]  /*0f40*/  ISETP.NE.AND.EX P0, PT, RZ, UR5, PT, P0 ;  /* 0x00000005ff007c0c */ /* 0x000fda000bf05300 */
[----:B------:R-:W-:Y:S05]  /*0f50*/  @!P0 BRA `(.L_x_10) ;  /* 0x00000000001c8947 */ /* 0x000fea0003800000 */
[----:B------:R-:W2:Y:S02]  /*0f60*/  LDC.64 R4, c[0x0][0x5a0] ;  /* 0x00016800ff047b82 */ /* 0x000ea40000000a00 */
[----:B--2---:R-:W2:Y:S02]  /*0f70*/  LDG.E.64 R4, desc[UR46][R4.64] ;  /* 0x0000002e04047981 */ /* 0x004ea4000c1e1b00 */
[----:B--2---:R-:W-:-:S04]  /*0f80*/  ISETP.NE.U32.AND P0, PT, R4, RZ, PT ;  /* 0x000000ff0400720c */ /* 0x004fc80003f05070 */
[----:B------:R-:W-:-:S13]  /*0f90*/  ISETP.NE.AND.EX P0, PT, R5, RZ, PT, P0 ;  /* 0x000000ff0500720c */ /* 0x000fda0003f05300 */
[----:B------:R-:W-:Y:S05]  /*0fa0*/  @!P0 BRA `(.L_x_10) ;  /* 0x0000000000088947 */ /* 0x000fea0003800000 */
[----:B------:R2:W5:Y:S01]  /*0fb0*/  LD.E R16, desc[UR46][R4.64] ;  /* 0x0000002e04107980 */ /* 0x000562000c101900 */
[----:B------:R-:W-:Y:S05]  /*0fc0*/  BRA `(.L_x_11) ;  /* 0x0000000000247947 */ /* 0x000fea0003800000 */
.L_x_10:
[----:B------:R-:W-:Y:S02]  /*0fd0*/  ULDC.64 UR4, c[0x0][0x590] ;  /* 0x0001640000047ab9 */ /* 0x000fe40000000a00 */
[----:B------:R-:W-:-:S04]  /*0fe0*/  ISETP.NE.U32.AND P0, PT, RZ, UR4, PT ;  /* 0x00000004ff007c0c */ /* 0x000fc8000bf05070 */
[----:B------:R-:W-:-:S13]  /*0ff0*/  ISETP.NE.AND.EX P0, PT, RZ, UR5, PT, P0 ;  /* 0x00000005ff007c0c */ /* 0x000fda000bf05300 */
[----:B------:R-:W-:Y:S05]  /*1000*/  @!P0 BRA `(.L_x_12) ;  /* 0x00000000000c8947 */ /* 0x000fea0003800000 */
[----:B------:R-:W2:Y:S02]  /*1010*/  LDC.64 R16, c[0x0][0x590] ;  /* 0x00016400ff107b82 */ /* 0x000ea40000000a00 */
[----:B--2---:R3:W5:Y:S01]  /*1020*/  LDG.E R16, desc[UR46][R16.64] ;  /* 0x0000002e10107981 */ /* 0x004762000c1e1900 */
[----:B------:R-:W-:Y:S05]  /*1030*/  BRA `(.L_x_11) ;  /* 0x0000000000087947 */ /* 0x000fea0003800000 */
.L_x_12:
[----:B------:R-:W-:Y:S02]  /*1040*/  ULDC UR4, c[0x0][0x584] ;  /* 0x0001610000047ab9 */ /* 0x000fe40000000800 */
[----:B------:R-:W-:-:S07]  /*1050*/  IMAD.U32 R16, RZ, RZ, UR4 ;  /* 0x00000004ff107e24 */ /* 0x000fce000f8e00ff */
.L_x_11:
[----:B------:R-:W-:-:S13]  /*1060*/  LOP3.LUT P0, RZ, R0, 0xff, RZ, 0xc0, !PT ;  /* 0x000000ff00ff7812 */ /* 0x000fda000780c0ff */
[----:B------:R-:W-:Y:S05]  /*1070*/  @!P0 EXIT ;  /* 0x000000000000894d */ /* 0x000fea0003800000 */
[----:B------:R-:W-:Y:S01]  /*1080*/  ULDC UR4, c[0x0][0x28c] ;  /* 0x0000a30000047ab9 */ /* 0x000fe20000000800 */
[----:B------:R-:W-:Y:S01]  /*1090*/  UMOV UR36, URZ ;  /* 0x0000003f00247c82 */ /* 0x000fe20008000000 */
[----:B------:R-:W-:Y:S01]  /*10a0*/  UIADD3 UR4, UR4, 0x3f, URZ ;  /* 0x0000003f04047890 */ /* 0x000fe2000fffe03f */
[----:B------:R-:W-:-:S03]  /*10b0*/  UMOV UR37, URZ ;  /* 0x0000003f00257c82 */ /* 0x000fc60008000000 */
[----:B------:R-:W-:-:S04]  /*10c0*/  USHF.R.S32.HI UR5, URZ, 0x1f, UR4 ;  /* 0x0000001f3f057899 */ /* 0x000fc80008011404 */
[----:B------:R-:W-:-:S04]  /*10d0*/  ULEA.HI UR5, UR5, UR4, URZ, 0x6 ;  /* 0x0000000405057291 */ /* 0x000fc8000f8f303f */
[----:B------:R-:W-:-:S12]  /*10e0*/  USHF.R.S32.HI UR41, URZ, 0x6, UR5 ;  /* 0x000000063f297899 */ /* 0x000fd80008011405 */
.L_x_506:
[----:B----4-:R-:W4:Y:S01]  /*10f0*/  S2R R0, SR_TID.X ;  /* 0x0000000000007919 */ /* 0x010f220000002100 */
[----:B------:R-:W0:Y:S01]  /*1100*/  S2UR UR6, SR_CgaCtaId ;  /* 0x00000000000679c3 */ /* 0x000e220000008800 */
[----:B------:R-:W-:Y:S02]  /*1110*/  UMOV UR42, 0x400 ;  /* 0x00000400002a7882 */ /* 0x000fe40000000000 */
[----:B0-----:R-:W-:Y:S01]  /*1120*/  ULEA UR42, UR6, UR42, 0x18 ;  /* 0x0000002a062a7291 */ /* 0x001fe2000f8ec03f */
[----:B----4-:R-:W-:-:S04]  /*1130*/  LOP3.LUT R0, R0, 0x80, RZ, 0xc0, !PT ;  /* 0x0000008000007812 */ /* 0x010fc800078ec0ff */
[----:B------:R-:W-:-:S06]  /*1140*/  SHF.R.U32.HI R0, RZ, 0x7, R0 ;  /* 0x00000007ff007819 */ /* 0x000fcc0000011600 */
[----:B------:R-:W0:Y:S02]  /*1150*/  SHFL.IDX PT, R0, R0, RZ, 0x1f ;  /* 0x00001fff00007589 */ /* 0x000e2400000e0000 */
[----:B0-----:R-:W-:-:S13]  /*1160*/  R2UR UR4, R0 ;  /* 0x00000000000472ca */ /* 0x001fda00000e0000 */
[----:B------:R-:W-:-:S04]  /*1170*/  ULEA.HI UR5, UR4, UR4, URZ, 0x1 ;  /* 0x0000000404057291 */ /* 0x000fc8000f8f083f */
[----:B------:R-:W-:-:S04]  /*1180*/  ULOP3.LUT UR5, UR5, 0x7fffe, URZ, 0xc0, !UPT ;  /* 0x0007fffe05057892 */ /* 0x000fc8000f8ec03f */
[----:B------:R-:W-:-:S03]  /*1190*/  UIADD3 UR5, UR4, -UR5, URZ ;  /* 0x8000000504057290 */ /* 0x000fc6000fffe03f */
[----:B------:R-:W-:Y:S01]  /*11a0*/  ULDC UR4, c[0x0][0x28c] ;  /* 0x0000a30000047ab9 */ /* 0x000fe20000000800 */
[----:B------:R-:W-:Y:S01]  /*11b0*/  ULEA UR5, UR5, UR42, 0xd ;  /* 0x0000002a05057291 */ /* 0x000fe2000f8e683f */
[----:B------:R-:W-:-:S03]  /*11c0*/  ISETP.LT.AND P0, PT, RZ, UR4, PT ;  /* 0x00000004ff007c0c */ /* 0x000fc6000bf01270 */
[----:B------:R-:W-:-:S04]  /*11d0*/  UIADD3 UR5, UR5, 0x100, URZ ;  /* 0x0000010005057890 */ /* 0x000fc8000fffe03f */
[----:B------:R-:W-:-:S04]  /*11e0*/  USHF.R.U32.HI UR5, URZ, 0x4, UR5 ;  /* 0x000000043f057899 */ /* 0x000fc80008011605 */
[----:B------:R-:W-:Y:S02]  /*11f0*/  ULOP3.LUT UR45, UR5, 0x3fff, URZ, 0xc0, !UPT ;  /* 0x00003fff052d7892 */ /* 0x000fe4000f8ec03f */
[----:B---3--:R-:W-:Y:S10]  /*1200*/  @P0 BRA `(.L_x_13) ;  /* 0x0000000000400947 */ /* 0x008ff40003800000 */
[----:B------:R-:W-:Y:S01]  /*1210*/  MOV R0, 0x0 ;  /* 0x0000000000007802 */ /* 0x000fe20000000f00 */
[----:B------:R-:W-:Y:S01]  /*1220*/  ULDC.64 UR4, c[0x4][0x68] ;  /* 0x01001a0000047ab9 */ /* 0x000fe20000000a00 */
[----:B------:R-:W-:Y:S01]  /*1230*/  ULDC.64 UR6, c[0x4][0x8] ;  /* 0x0100020000067ab9 */ /* 0x000fe20000000a00 */
[----:B--2---:R-:W-:Y:S01]  /*1240*/  IMAD.U32 R4, RZ, RZ, UR4 ;  /* 0x00000004ff047e24 */ /* 0x004fe2000f8e00ff */
[----:B------:R0:W2:Y:S01]  /*1250*/  LDC.64 R14, c[0x4][R0] ;  /* 0x01000000000e7b82 */ /* 0x0000a20000000a00 */
[----:B------:R-:W-:Y:S01]  /*1260*/  MOV R5, UR5 ;  /* 0x0000000500057c02 */ /* 0x000fe20008000f00 */
[----:B------:R-:W-:Y:S01]  /*1270*/  ULDC.64 UR4, c[0x4][0x70] ;  /* 0x01001c0000047ab9 */ /* 0x000fe20000000a00 */
[----:B------:R-:W-:Y:S01]  /*1280*/  IMAD.U32 R10, RZ, RZ, UR6 ;  /* 0x00000006ff0a7e24 */ /* 0x000fe2000f8e00ff */
[----:B------:R-:W-:Y:S01]  /*1290*/  MOV R11, UR7 ;  /* 0x00000007000b7c02 */ /* 0x000fe20008000f00 */
[----:B------:R-:W-:Y:S02]  /*12a0*/  IMAD.U32 R6, RZ, RZ, UR4 ;  /* 0x00000004ff067e24 */ /* 0x000fe4000f8e00ff */
[----:B------:R-:W-:-:S02]  /*12b0*/  IMAD.U32 R7, RZ, RZ, UR5 ;  /* 0x00000005ff077e24 */ /* 0x000fc4000f8e00ff */
[----:B------:R-:W-:Y:S02]  /*12c0*/  IMAD.MOV.U32 R8, RZ, RZ, 0x1e1 ;  /* 0x000001e1ff087424 */ /* 0x000fe400078e00ff */
[----:B------:R-:W-:Y:S02]  /*12d0*/  IMAD.MOV.U32 R12, RZ, RZ, 0x1 ;  /* 0x00000001ff0c7424 */ /* 0x000fe400078e00ff */
[----:B0-----:R-:W-:-:S07]  /*12e0*/  IMAD.MOV.U32 R13, RZ, RZ, RZ ;  /* 0x000000ffff0d7224 */ /* 0x001fce00078e00ff */
[----:B------:R-:W-:-:S07]  /*12f0*/  LEPC R20, `(.L_x_13) ;  /* 0x000000001014794e */ /* 0x000fce0000000000 */
[----:B-123-5:R-:W-:Y:S05]  /*1300*/  CALL.ABS.NOINC R14 ;  /* 0x000000000e007343 */ /* 0x02efea0003c00000 */
.L_x_13:
[----:B------:R-:W-:-:S06]  /*1310*/  ULOP3.LUT UR4, UR38, 0x1, URZ, 0xfc, !UPT ;  /* 0x0000000126047892 */ /* 0x000fcc000f8efc3f */
[----:B------:R-:W-:-:S04]  /*1320*/  MOV R0, UR4 ;  /* 0x0000000400007c02 */ /* 0x000fc80008000f00 */
[----:B------:R-:W-:-:S13]  /*1330*/  ISETP.NE.AND P0, PT, R0, 0x3, PT ;  /* 0x000000030000780c */ /* 0x000fda0003f05270 */
[----:B------:R-:W-:Y:S05]  /*1340*/  @!P0 BRA `(.L_x_14) ;  /* 0x0000000000048947 */ /* 0x000fea0003800000 */
[----:B------:R-:W-:Y:S01]  /*1350*/  BPT.TRAP 0x1 ;  /* 0x000000040000795c */ /* 0x000fe20000300000 */
.L_x_14:
[----:B-1----:R-:W-:Y:S02]  /*1360*/  IMAD.U32 R3, RZ, RZ, UR37 ;  /* 0x00000025ff037e24 */ /* 0x002fe4000f8e00ff */
[----:B------:R-:W-:-:S03]  /*1370*/  IMAD.U32 R0, RZ, RZ, UR36 ;  /* 0x00000024ff007e24 */ /* 0x000fc6000f8e00ff */
[----:B------:R-:W-:Y:S02]  /*1380*/  LEA R3, R3, UR42, 0x3 ;  /* 0x0000002a03037c11 */ /* 0x000fe4000f8e18ff */
[----:B------:R-:W-:-:S04]  /*1390*/  SHF.L.U32 R0, R0, 0x1f, RZ ;  /* 0x0000001f00007819 */ /* 0x000fc800000006ff */
[----:B------:R0:W1:Y:S01]  /*13a0*/  SYNCS.PHASECHK.TRANS64.TRYWAIT P1, [R3+URZ], R0 ;  /* 0x00000000030075a7 */ /* 0x000062000802017f */
[----:B------:R-:W-:Y:S05]  /*13b0*/  @!P0 BRA `(.L_x_15) ;  /* 0x0000000000048947 */ /* 0x000fea0003800000 */
[----:B------:R-:W-:Y:S01]  /*13c0*/  BPT.TRAP 0x1 ;  /* 0x000000040000795c */ /* 0x000fe20000300000 */
.L_x_15:
[----:B-1----:R-:W-:Y:S05]  /*13d0*/  @P1 BRA `(.L_x_16) ;  /* 0x0000000000081947 */ /* 0x002fea0003800000 */
[----:B------:R-:W1:Y:S02]  /*13e0*/  SYNCS.PHASECHK.TRANS64.TRYWAIT P1, [R3+URZ], R0 ;  /* 0x00000000030075a7 */ /* 0x000e64000802017f */
[----:B-1----:R-:W-:Y:S05]  /*13f0*/  @!P1 BRA `(.L_x_17) ;  /* 0x0000016800389947 */ /* 0x002fea0003800000 */
.L_x_16:
[----:B------:R-:W-:-:S04]  /*1400*/  UISETP.LT.AND UP0, UPT, UR41, 0x1, UPT ;  /* 0x000000012900788c */ /* 0x000fc8000bf01270 */
[----:B------:R-:W-:-:S06]  /*1410*/  USEL UR4, UR41, 0x1, UP0 ;  /* 0x0000000129047887 */ /* 0x000fcc0008000000 */
[----:B--2---:R-:W-:Y:S01]  /*1420*/  IMAD.U32 R4, RZ, RZ, UR4 ;  /* 0x00000004ff047e24 */ /* 0x004fe2000f8e00ff */
[----:B------:R-:W-:Y:S05]  /*1430*/  WARPSYNC.ALL ;  /* 0x0000000000007948 */ /* 0x000fea0003800000 */
[----:B------:R-:W-:-:S04]  /*1440*/  IADD3 R4, -R4, UR41, RZ ;  /* 0x0000002904047c10 */ /* 0x000fc8000fffe1ff */
[----:B------:R-:W-:Y:S01]  /*1450*/  ISETP.GE.AND P1, PT, R4, 0x1, PT ;  /* 0x000000010400780c */ /* 0x000fe20003f26270 */
[----:B------:R-:W-:Y:S01]  /*1460*/  UIADD3 UR4, UR42, 0x24100, URZ ;  /* 0x000241002a047890 */ /* 0x000fe2000fffe03f */
[----:B------:R-:W-:Y:S01]  /*1470*/  WARPGROUP.ARRIVE ;  /* 0x00000000000079c5 */ /* 0x000fe20000000000 */
[----:B------:R-:W-:Y:S02]  /*1480*/  ULOP3.LUT UR32, UR45, 0x10000, URZ, 0xfc, !UPT ;  /* 0x000100002d207892 */ /* 0x000fe4000f8efc3f */
[----:B------:R-:W-:Y:S02]  /*1490*/  USHF.R.U32.HI UR4, URZ, 0x4, UR4 ;  /* 0x000000043f047899 */ /* 0x000fe40008011604 */
[----:B------:R-:W-:Y:S02]  /*14a0*/  UIMAD UR34, UR37, 0xc00, UR32 ;  /* 0x00000c00252278a4 */ /* 0x000fe4000f8e0220 */
[----:B------:R-:W-:Y:S01]  /*14b0*/  ULOP3.LUT UR4, UR4, 0x3fff, URZ, 0xc0, !UPT ;  /* 0x00003fff04047892 */ /* 0x000fe2000f8ec03f */
[----:B------:R-:W-:Y:S01]  /*14c0*/  UMOV UR13, 0x40000040 ;  /* 0x40000040000d7882 */ /* 0x000fe20000000000 */
[----:B------:R-:W-:-:S02]  /*14d0*/  UMOV UR15, 0x40000040 ;  /* 0x40000040000f7882 */ /* 0x000fc40000000000 */
[----:B------:R-:W-:Y:S01]  /*14e0*/  ULOP3.LUT UR33, UR4, 0x10000, URZ, 0xfc, !UPT ;  /* 0x0001000004217892 */ /* 0x000fe2000f8efc3f */
[----:B------:R-:W-:Y:S01]  /*14f0*/  UMOV UR12, UR34 ;  /* 0x00000022000c7c82 */ /* 0x000fe20008000000 */
[----:B------:R-:W-:Y:S02]  /*1500*/  UMOV UR17, UR13 ;  /* 0x0000000d00117c82 */ /* 0x000fe40008000000 */
[----:B------:R-:W-:Y:S01]  /*1510*/  UIMAD UR35, UR37, 0x500, UR33 ;  /* 0x00000500252378a4 */ /* 0x000fe2000f8e0221 */
[----:B------:R-:W-:Y:S01]  /*1520*/  UMOV UR16, UR12 ;  /* 0x0000000c00107c82 */ /* 0x000fe20008000000 */
[----:B------:R-:W-:Y:S02]  /*1530*/  UMOV UR19, 0x40000040 ;  /* 0x4000004000137882 */ /* 0x000fe40000000000 */
[----:B------:R-:W-:Y:S02]  /*1540*/  UIADD3 UR18, UR35, 0x100, URZ ;  /* 0x0000010023127890 */ /* 0x000fe4000fffe03f */
[----:B------:R-:W-:-:S02]  /*1550*/  UIADD3 UR26, UR35, 0x200, URZ ;  /* 0x00000200231a7890 */ /* 0x000fc4000fffe03f */
[----:B------:R-:W-:Y:S01]  /*1560*/  UMOV UR14, UR35 ;  /* 0x00000023000e7c82 */ /* 0x000fe20008000000 */
[----:B------:R-:W-:Y:S01]  /*1570*/  UMOV UR24, UR12 ;  /* 0x0000000c00187c82 */ /* 0x000fe20008000000 */
[----:B------:R-:W-:Y:S01]  /*1580*/  HGMMA.64x32x16.F32 R20, gdesc[UR12], RZ, !UPT, gsb0 ;  /* 0x006000000c1479f0 */ /* 0x000fe2000c0008ff */
[----:B------:R-:W-:Y:S01]  /*1590*/  UMOV UR25, UR13 ;  /* 0x0000000d00197c82 */ /* 0x000fe20008000000 */
[----:B------:R-:W-:Y:S01]  /*15a0*/  UMOV UR27, 0x40000040 ;  /* 0x40000040001b7882 */ /* 0x000fe20000000000 */
[----:B------:R-:W-:Y:S01]  /*15b0*/  UIADD3 UR6, UR35, 0x300, URZ ;  /* 0x0000030023067890 */ /* 0x000fe2000fffe03f */
[----:B------:R-:W-:Y:S01]  /*15c0*/  UMOV UR4, UR12 ;  /* 0x0000000c00047c82 */ /* 0x000fe20008000000 */
[----:B------:R-:W-:Y:S01]  /*15d0*/  UMOV UR5, UR13 ;  /* 0x0000000d00057c82 */ /* 0x000fe20008000000 */
[----:B------:R-:W-:Y:S01]  /*15e0*/  UMOV UR7, 0x40000040 ;  /* 0x4000004000077882 */ /* 0x000fe20000000000 */
[----:B------:R-:W-:Y:S01]  /*15f0*/  UIADD3 UR10, UR35, 0x400, URZ ;  /* 0x00000400230a7890 */ /* 0x000fe2000fffe03f */
[----:B------:R-:W-:Y:S01]  /*1600*/  UMOV UR8, UR12 ;  /* 0x0000000c00087c82 */ /* 0x000fe20008000000 */
[----:B------:R-:W-:Y:S01]  /*1610*/  UMOV UR9, UR13 ;  /* 0x0000000d00097c82 */ /* 0x000fe20008000000 */
[----:B------:R-:W-:Y:S01]  /*1620*/  UMOV UR11, 0x40000040 ;  /* 0x40000040000b7882 */ /* 0x000fe20000000000 */
[----:B------:R-:W-:-:S02]  /*1630*/  UIADD3 UR20, UR34, 0x400, URZ ;  /* 0x0000040022147890 */ /* 0x000fc4000fffe03f */
[----:B------:R-:W-:Y:S01]  /*1640*/  UIADD3 UR21, UR34, 0x800, URZ ;  /* 0x0000080022157890 */ /* 0x000fe2000fffe03f */
[----:B------:R-:W-:Y:S01]  /*1650*/  UMOV UR22, UR14 ;  /* 0x0000000e00167c82 */ /* 0x000fe20008000000 */
[----:B------:R-:W-:Y:S01]  /*1660*/  UMOV UR23, UR15 ;  /* 0x0000000f00177c82 */ /* 0x000fe20008000000 */
[----:B------:R-:W-:Y:S01]  /*1670*/  UMOV UR13, 0x40000040 ;  /* 0x40000040000d7882 */ /* 0x000fe20000000000 */
[----:B------:R-:W-:-:S03]  /*1680*/  UIADD3 UR28, UR34, 0x2, URZ ;  /* 0x00000002221c7890 */ /* 0x000fc6000fffe03f */
[----:B------:R-:W-:Y:S01]  /*1690*/  UMOV UR12, UR21 ;  /* 0x00000015000c7c82 */ /* 0x000fe20008000000 */
[----:B------:R-:W-:Y:S01]  /*16a0*/  UIADD3 UR30, UR35, 0x2, URZ ;  /* 0x00000002231e7890 */ /* 0x000fe2000fffe03f */
[----:B------:R-:W-:Y:S01]  /*16b0*/  UMOV UR29, 0x40000040 ;  /* 0x40000040001d7882 */ /* 0x000fe20000000000 */
[----:B------:R-:W-:Y:S01]  /*16c0*/  UMOV UR31, 0x40000040 ;  /* 0x40000040001f7882 */ /* 0x000fe20000000000 */
[----:B------:R-:W-:Y:S02]  /*16d0*/  WARPGROUP.DEPBAR.LE gsb0, 0x0 ;  /* 0x00008000000079c5 */ /* 0x000fe40000010000 */
[----:B------:R-:W-:Y:S01]  /*16e0*/  WARPGROUP.ARRIVE ;  /* 0x00000000000079c5 */ /* 0x000fe20000000000 */
[----:B------:R-:W-:Y:S01]  /*16f0*/  MOV R19, R20 ;  /* 0x0000001400137202 */ /* 0x000fe20000000f00 */
[----:B------:R-:W-:Y:S01]  /*1700*/  IMAD.MOV.U32 R18, RZ, RZ, R21 ;  /* 0x000000ffff127224 */ /* 0x000fe200078e0015 */
[----:B------:R-:W-:Y:S01]  /*1710*/  MOV R14, R24 ;  /* 0x00000018000e7202 */ /* 0x000fe20000000f00 */
[----:B---3--:R-:W-:Y:S01]  /*1720*/  IMAD.MOV.U32 R17, RZ, RZ, R22 ;  /* 0x000000ffff117224 */ /* 0x008fe200078e0016 */
[----:B------:R-:W-:Y:S01]  /*1730*/  MOV R10, R28 ;  /* 0x0000001c000a7202 */ /* 0x000fe20000000f00 */
[----:B------:R-:W-:Y:S01]  /*1740*/  HGMMA.64x32x16.F32 R200, gdesc[UR16], RZ, !UPT, gsb0 ;  /* 0x0060000010c879f0 */ /* 0x000fe2000c0008ff */
[----:B------:R-:W-:Y:S01]  /*1750*/  IMAD.MOV.U32 R15, RZ, RZ, R23 ;  /* 0x000000ffff0f7224 */ /* 0x000fe200078e0017 */
[----:B------:R-:W-:Y:S01]  /*1760*/  MOV R6, R32 ;  /* 0x0000002000067202 */ /* 0x000fe20000000f00 */
[----:B------:R-:W-:-:S02]  /*1770*/  IMAD.MOV.U32 R13, RZ, RZ, R25 ;  /* 0x000000ffff0d7224 */ /* 0x000fc400078e0019 */
[----:B------:R-:W-:Y:S02]  /*1780*/  IMAD.MOV.U32 R12, RZ, RZ, R26 ;  /* 0x000000ffff0c7224 */ /* 0x000fe400078e001a */
[----:B------:R-:W-:Y:S02]  /*1790*/  IMAD.MOV.U32 R11, RZ, RZ, R27 ;  /* 0x000000ffff0b7224 */ /* 0x000fe400078e001b */
[----:B------:R-:W-:Y:S02]  /*17a0*/  IMAD.MOV.U32 R9, RZ, RZ, R29 ;  /* 0x000000ffff097224 */ /* 0x000fe400078e001d */
[----:B------:R-:W-:Y:S02]  /*17b0*/  IMAD.MOV.U32 R8, RZ, RZ, R30 ;  /* 0x000000ffff087224 */ /* 0x000fe400078e001e */
[----:B------:R-:W-:Y:S02]  /*17c0*/  IMAD.MOV.U32 R7, RZ, RZ, R31 ;  /* 0x000000ffff077224 */ /* 0x000fe400078e001f */
[----:B------:R-:W-:-:S02]  /*17d0*/  IMAD.MOV.U32 R5, RZ, RZ, R33 ;  /* 0x000000ffff057224 */ /* 0x000fc400078e0021 */
[----:B01----:R-:W-:Y:S02]  /*17e0*/  IMAD.MOV.U32 R3, RZ, RZ, R34 ;  /* 0x000000ffff037224 */ /* 0x003fe400078e0022 */
[----:B------:R-:W-:Y:S01]  /*17f0*/  IMAD.MOV.U32 R0, RZ, RZ, R35 ;  /* 0x000000ffff007224 */ /* 0x000fe200078e0023 */
[----:B------:R-:W-:Y:S02]  /*1800*/  WARPGROUP.DEPBAR.LE gsb0, 0x0 ;  /* 0x00008000000079c5 */ /* 0x000fe40000010000 */
[----:B------:R-:W-:Y:S01]  /*1810*/  WARPGROUP.ARRIVE ;  /* 0x00000000000079c5 */ /* 0x000fe20000000000 */
[----:B------:R0:W-:Y:S04]  /*1820*/  STL.64 [R1+0x1c0], R214 ;  /* 0x0001c0d601007387 */ /* 0x0001e80000100a00 */
[----:B------:R1:W-:Y:S01]  /*1830*/  STL.64 [R1+0x1b8], R212 ;  /* 0x0001b8d401007387 */ /* 0x0003e20000100a00 */
[----:B------:R-:W-:Y:S03]  /*1840*/  HGMMA.64x32x16.F32 R152, gdesc[UR24], RZ, !UPT, gsb0 ;  /* 0x00600000189879f0 */ /* 0x000fe6000c0008ff */
[----:B------:R2:W-:Y:S04]  /*1850*/  STL.64 [R1+0x1b0], R210 ;  /* 0x0001b0d201007387 */ /* 0x0005e80000100a00 */
[----:B------:R3:W-:Y:S01]  /*1860*/  STL.64 [R1+0x1a8], R208 ;  /* 0x0001a8d001007387 */ /* 0x0007e20000100a00 */
[----:B0-----:R-:W-:-:S02]  /*1870*/  IMAD.MOV.U32 R214, RZ, RZ, R3 ;  /* 0x000000ffffd67224 */ /* 0x001fc400078e0003 */
[----:B------:R-:W-:Y:S01]  /*1880*/  IMAD.MOV.U32 R215, RZ, RZ, R0 ;  /* 0x000000ffffd77224 */ /* 0x000fe200078e0000 */
[----:B------:R0:W-:Y:S01]  /*1890*/  STL.64 [R1+0x1a0], R206 ;  /* 0x0001a0ce01007387 */ /* 0x0001e20000100a00 */
[----:B-1----:R-:W-:Y:S01]  /*18a0*/  MOV R212, R6 ;  /* 0x0000000600d47202 */ /* 0x002fe20000000f00 */
[----:B------:R-:W-:Y:S02]  /*18b0*/  IMAD.MOV.U32 R213, RZ, RZ, R5 ;  /* 0x000000ffffd57224 */ /* 0x000fe400078e0005 */
[----:B------:R1:W-:Y:S01]  /*18c0*/  STL.64 [R1+0x198], R204 ;  /* 0x000198cc01007387 */ /* 0x0003e20000100a00 */
[----:B--2---:R-:W-:Y:S02]  /*18d0*/  IMAD.MOV.U32 R210, RZ, RZ, R8 ;  /* 0x000000ffffd27224 */ /* 0x004fe400078e0008 */
[----:B------:R-:W-:Y:S01]  /*18e0*/  IMAD.MOV.U32 R211, RZ, RZ, R7 ;  /* 0x000000ffffd37224 */ /* 0x000fe200078e0007 */
[----:B---3--:R-:W-:Y:S01]  /*18f0*/  MOV R208, R10 ;  /* 0x0000000a00d07202 */ /* 0x008fe20000000f00 */
[----:B------:R-:W-:Y:S01]  /*1900*/  IMAD.MOV.U32 R209, RZ, RZ, R9 ;  /* 0x000000ffffd17224 */ /* 0x000fe200078e0009 */
[----:B------:R2:W-:Y:S01]  /*1910*/  STL.64 [R1+0x190], R202 ;  /* 0x000190ca01007387 */ /* 0x0005e20000100a00 */
[----:B0-----:R-:W-:-:S02]  /*1920*/  IMAD.MOV.U32 R206, RZ, RZ, R12 ;  /* 0x000000ffffce7224 */ /* 0x001fc400078e000c */
[----:B------:R-:W-:Y:S01]  /*1930*/  IMAD.MOV.U32 R207, RZ, RZ, R11 ;  /* 0x000000ffffcf7224 */ /* 0x000fe200078e000b */
[----:B------:R0:W-:Y:S01]  /*1940*/  STL.64 [R1+0x188], R200 ;  /* 0x000188c801007387 */ /* 0x0001e20000100a00 */
[----:B-1----:R-:W-:Y:S01]  /*1950*/  MOV R204, R14 ;  /* 0x0000000e00cc7202 */ /* 0x002fe20000000f00 */
[----:B------:R-:W-:Y:S02]  /*1960*/  IMAD.MOV.U32 R205, RZ, RZ, R13 ;  /* 0x000000ffffcd7224 */ /* 0x000fe400078e000d */
[----:B--2---:R-:W-:Y:S02]  /*1970*/  IMAD.MOV.U32 R202, RZ, RZ, R17 ;  /* 0x000000ffffca7224 */ /* 0x004fe400078e0011 */
[----:B------:R-:W-:Y:S01]  /*1980*/  IMAD.MOV.U32 R203, RZ, RZ, R15 ;  /* 0x000000ffffcb7224 */ /* 0x000fe200078e000f */
[----:B0-----:R-:W-:Y:S01]  /*1990*/  MOV R200, R19 ;  /* 0x0000001300c87202 */ /* 0x001fe20000000f00 */
[----:B------:R-:W-:Y:S01]  /*19a0*/  IMAD.MOV.U32 R201, RZ, RZ, R18 ;  /* 0x000000ffffc97224 */ /* 0x000fe200078e0012 */
[----:B------:R-:W-:-:S02]  /*19b0*/  WARPGROUP.DEPBAR.LE gsb0, 0x0 ;  /* 0x00008000000079c5 */ /* 0x000fc40000010000 */
[----:B------:R-:W-:-:S06]  /*19c0*/  WARPGROUP.ARRIVE ;  /* 0x00000000000079c5 */ /* 0x000fcc0000000000 */
[----:B------:R-:W-:Y:S03]  /*19d0*/  HGMMA.64x32x16.F32 R104, gdesc[UR4], RZ, !UPT, gsb0 ;  /* 0x00600000046879f0 */ /* 0x000fe6000c0008ff */
[----:B------:R-:W-:Y:S02]  /*19e0*/  WARPGROUP.DEPBAR.LE gsb0, 0x0 ;  /* 0x00008000000079c5 */ /* 0x000fe40000010000 */
[----:B------:R-:W-:-:S06]  /*19f0*/  WARPGROUP.ARRIVE ;  /* 0x00000000000079c5 */ /* 0x000fcc0000000000 */
[----:B------:R-:W-:Y:S01]  /*1a00*/  HGMMA.64x32x16.F32 R56, gdesc[UR8], RZ, !UPT, gsb0 ;  /* 0x00600000083879f0 */ /* 0x000fe2000c0008ff */
[----:B------:R-:W-:Y:S01]  /*1a10*/  UMOV UR8, UR20 ;  /* 0x0000001400087c82 */ /* 0x000fe20008000000 */
[----:B------:R-:W-:Y:S01]  /*1a20*/  UMOV UR9, 0x40000040 ;  /* 0x4000004000097882 */ /* 0x000fe20000000000 */
[----:B------:R-:W-:Y:S01]  /*1a30*/  UMOV UR4, UR8 ;  /* 0x0000000800047c82 */ /* 0x000fe20008000000 */
[----:B------:R-:W-:Y:S01]  /*1a40*/  UMOV UR5, UR9 ;  /* 0x0000000900057c82 */ /* 0x000fe20008000000 */
[----:B------:R-:W-:Y:S01]  /*1a50*/  UMOV UR24, UR8 ;  /* 0x0000000800187c82 */ /* 0x000fe20008000000 */
[----:B------:R-:W-:Y:S01]  /*1a60*/  UMOV UR25, UR9 ;  /* 0x0000000900197c82 */ /* 0x000fe20008000000 */
[----:B------:R-:W-:Y:S01]  /*1a70*/  UMOV UR16, UR8 ;  /* 0x0000000800107c82 */ /* 0x000fe20008000000 */
[----:B------:R-:W-:Y:S01]  /*1a80*/  UMOV UR17, UR9 ;  /* 0x0000000900117c82 */ /* 0x000fe20008000000 */
[----:B------:R-:W-:Y:S01]  /*1a90*/  UMOV UR20, UR8 ;  /* 0x0000000800147c82 */ /* 0x000fe20008000000 */
[----:B------:R-:W-:Y:S01]  /*1aa0*/  UMOV UR21, UR9 ;  /* 0x0000000900157c82 */ /* 0x000fe20008000000 */
[----:B------:R-:W-:-:S02]  /*1ab0*/  WARPGROUP.DEPBAR.LE gsb0, 0x0 ;  /* 0x00008000000079c5 */ /* 0x000fc40000010000 */
[----:B------:R-:W-:-:S06]  /*1ac0*/  WARPGROUP.ARRIVE ;  /* 0x00000000000079c5 */ /* 0x000fcc0000000000 */
[----:B------:R-:W-:Y:S01]  /*1ad0*/  HGMMA.64x32x16.F32 R40, gdesc[UR8], RZ, !UPT, gsb0 ;  /* 0x00600000082879f0 */ /* 0x000fe2000c0008ff */
[----:B------:R-:W-:Y:S01]  /*1ae0*/  UMOV UR8, UR28 ;  /* 0x0000001c00087c82 */ /* 0x000fe20008000000 */
[----:B------:R-:W-:Y:S01]  /*1af0*/  UMOV UR9, UR29 ;  /* 0x0000001d00097c82 */ /* 0x000fe20008000000 */
[----:B------:R-:W-:Y:S02]  /*1b00*/  WARPGROUP.DEPBAR.LE gsb0, 0x0 ;  /* 0x00008000000079c5 */ /* 0x000fe40000010000 */
        /* <DEDUP_REMOVED lines=17> */
[----:B------:R-:W-:Y:S01]  /*1c20*/  UIADD3 UR22, UR35, 0x202, URZ ;  /* 0x0000020223167890 */ /* 0x000fe2000fffe03f */
[----:B------:R-:W-:Y:S01]  /*1c30*/  UMOV UR20, UR28 ;  /* 0x0000001c00147c82 */ /* 0x000fe20008000000 */
[----:B------:R-:W-:Y:S01]  /*1c40*/  UMOV UR21, UR29 ;  /* 0x0000001d00157c82 */ /* 0x000fe20008000000 */
[----:B------:R-:W-:Y:S02]  /*1c50*/  WARPGROUP.DEPBAR.LE gsb0, 0x0 ;  /* 0x00008000000079c5 */ /* 0x000fe40000010000 */
[----:B------:R-:W-:Y:S01]  /*1c60*/  WARPGROUP.ARRIVE ;  /* 0x00000000000079c5 */ /* 0x000fe20000000000 */
[----:B------:R-:W-:Y:S01]  /*1c70*/  MOV R14, R24 ;  /* 0x00000018000e7202 */ /* 0x000fe20000000f00 */
[----:B------:R-:W-:Y:S01]  /*1c80*/  IMAD.MOV.U32 R13, RZ, RZ, R25 ;  /* 0x000000ffff0d7224 */ /* 0x000fe200078e0019 */
[----:B------:R-:W-:Y:S01]  /*1c90*/  MOV R10, R28 ;  /* 0x0000001c000a7202 */ /* 0x000fe20000000f00 */
[----:B------:R-:W-:Y:S01]  /*1ca0*/  IMAD.MOV.U32 R12, RZ, RZ, R26 ;  /* 0x000000ffff0c7224 */ /* 0x000fe200078e001a */
[----:B------:R-:W-:Y:S01]  /*1cb0*/  MOV R6, R32 ;  /* 0x0000002000067202 */ /* 0x000fe20000000f00 */
[----:B------:R-:W-:Y:S01]  /*1cc0*/  HGMMA.64x32x16.F32 R216, gdesc[UR12], RZ, !UPT, gsb0 ;  /* 0x006000000cd879f0 */ /* 0x000fe2000c0008ff */
[----:B------:R-:W-:Y:S01]  /*1cd0*/  UMOV UR14, UR18 ;  /* 0x00000012000e7c82 */ /* 0x000fe20008000000 */
[----:B------:R-:W-:Y:S01]  /*1ce0*/  UMOV UR15, UR19 ;  /* 0x00000013000f7c82 */ /* 0x000fe20008000000 */
[----:B------:R-:W-:Y:S01]  /*1cf0*/  IMAD.MOV.U32 R11, RZ, RZ, R27 ;  /* 0x000000ffff0b7224 */ /* 0x000fe200078e001b */
[----:B------:R-:W-:Y:S01]  /*1d00*/  UMOV UR18, UR10 ;  /* 0x0000000a00127c82 */ /* 0x000fe20008000000 */
[----:B------:R-:W-:Y:S01]  /*1d10*/  IMAD.MOV.U32 R9, RZ, RZ, R29 ;  /* 0x000000ffff097224 */ /* 0x000fe200078e001d */
[----:B------:R-:W-:Y:S01]  /*1d20*/  UMOV UR19, UR11 ;  /* 0x0000000b00137c82 */ /* 0x000fe20008000000 */
[----:B------:R-:W-:Y:S01]  /*1d30*/  IMAD.MOV.U32 R8, RZ, RZ, R30 ;  /* 0x000000ffff087224 */ /* 0x000fe200078e001e */
[----:B------:R-:W-:Y:S01]  /*1d40*/  UMOV UR23, 0x40000040 ;  /* 0x4000004000177882 */ /* 0x000fe20000000000 */
[----:B------:R-:W-:Y:S01]  /*1d50*/  IMAD.MOV.U32 R7, RZ, RZ, R31 ;  /* 0x000000ffff077224 */ /* 0x000fe200078e001f */
[----:B------:R-:W-:Y:S01]  /*1d60*/  MOV R19, R20 ;  /* 0x0000001400137202 */ /* 0x000fe20000000f00 */
[----:B------:R-:W-:-:S02]  /*1d70*/  IMAD.MOV.U32 R5, RZ, RZ, R33 ;  /* 0x000000ffff057224 */ /* 0x000fc400078e0021 */
[----:B------:R-:W-:Y:S02]  /*1d80*/  IMAD.MOV.U32 R3, RZ, RZ, R34 ;  /* 0x000000ffff037224 */ /* 0x000fe400078e0022 */
[----:B------:R-:W-:Y:S02]  /*1d90*/  IMAD.MOV.U32 R0, RZ, RZ, R35 ;  /* 0x000000ffff007224 */ /* 0x000fe400078e0023 */
[----:B------:R-:W-:Y:S02]  /*1da0*/  IMAD.MOV.U32 R18, RZ, RZ, R21 ;  /* 0x000000ffff127224 */ /* 0x000fe400078e0015 */
[----:B------:R-:W-:Y:S02]  /*1db0*/  IMAD.MOV.U32 R17, RZ, RZ, R22 ;  /* 0x000000ffff117224 */ /* 0x000fe400078e0016 */
[----:B------:R-:W-:Y:S01]  /*1dc0*/  IMAD.MOV.U32 R15, RZ, RZ, R23 ;  /* 0x000000ffff0f7224 */ /* 0x000fe200078e0017 */
[----:B------:R-:W-:Y:S02]  /*1dd0*/  WARPGROUP.DEPBAR.LE gsb0, 0x0 ;  /* 0x00008000000079c5 */ /* 0x000fe40000010000 */
[----:B------:R-:W-:-:S06]  /*1de0*/  WARPGROUP.ARRIVE ;  /* 0x00000000000079c5 */ /* 0x000fcc0000000000 */
[----:B------:R-:W-:Y:S01]  /*1df0*/  HGMMA.64x32x16.F32 R168, gdesc[UR12], RZ, !UPT, gsb0 ;  /* 0x006000000ca879f0 */ /* 0x000fe2000c0008ff */
[----:B------:R-:W-:Y:S02]  /*1e00*/  UIADD3 UR12, UR35, 0x102, URZ ;  /* 0x00000102230c7890 */ /* 0x000fe4000fffe03f */
[----:B------:R-:W-:Y:S02]  /*1e10*/  WARPGROUP.DEPBAR.LE gsb0, 0x0 ;  /* 0x00008000000079c5 */ /* 0x000fe40000010000 */
[----:B------:R-:W-:-:S06]  /*1e20*/  WARPGROUP.ARRIVE ;  /* 0x00000000000079c5 */ /* 0x000fcc0000000000 */
[----:B------:R-:W-:Y:S03]  /*1e30*/  HGMMA.64x32x16.F32 R120, gdesc[UR24], RZ, !UPT, gsb0 ;  /* 0x00600000187879f0 */ /* 0x000fe6000c0008ff */
        /* <DEDUP_REMOVED lines=8> */
[----:B------:R-:W-:Y:S03]  /*1ec0*/  HGMMA.64x32x16.F32 R200, gdesc[UR28], R200, gsb0 ;  /* 0x006000001cc879f0 */ /* 0x000fe600080008c8 */
[----:B------:R-:W-:Y:S02]  /*1ed0*/  WARPGROUP.DEPBAR.LE gsb0, 0x0 ;  /* 0x00008000000079c5 */ /* 0x000fe40000010000 */
[----:B------:R-:W-:Y:S04]  /*1ee0*/  STL.64 [R1+0x40], R200 ;  /* 0x000040c801007387 */ /* 0x000fe80000100a00 */
[----:B------:R-:W-:Y:S04]  /*1ef0*/  STL.64 [R1+0x48], R202 ;  /* 0x000048ca01007387 */ /* 0x000fe80000100a00 */
[----:B------:R-:W-:Y:S04]  /*1f00*/  STL.64 [R1+0x50], R204 ;  /* 0x000050cc01007387 */ /* 0x000fe80000100a00 */
[----:B------:R-:W-:Y:S04]  /*1f10*/  STL.64 [R1+0x58], R206 ;  /* 0x000058ce01007387 */ /* 0x000fe80000100a00 */
[----:B------:R-:W-:Y:S04]  /*1f20*/  STL.64 [R1+0x60], R208 ;  /* 0x000060d001007387 */ /* 0x000fe80000100a00 */
[----:B------:R-:W-:Y:S04]  /*1f30*/  STL.64 [R1+0x68], R210 ;  /* 0x000068d201007387 */ /* 0x000fe80000100a00 */
[----:B------:R-:W-:Y:S04]  /*1f40*/  STL.64 [R1+0x70], R212 ;  /* 0x000070d401007387 */ /* 0x000fe80000100a00 */
[----:B------:R0:W-:Y:S04]  /*1f50*/  STL.64 [R1+0x78], R214 ;  /* 0x000078d601007387 */ /* 0x0001e80000100a00 */
[----:B0-----:R-:W2:Y:S04]  /*1f60*/  LDL.LU.64 R214, [R1+0x1c0] ;  /* 0x0001c00001d67983 */ /* 0x001ea80000300a00 */
[----:B------:R-:W2:Y:S04]  /*1f70*/  LDL.LU.64 R212, [R1+0x1b8] ;  /* 0x0001b80001d47983 */ /* 0x000ea80000300a00 */
[----:B------:R-:W2:Y:S04]  /*1f80*/  LDL.LU.64 R210, [R1+0x1b0] ;  /* 0x0001b00001d27983 */ /* 0x000ea80000300a00 */
[----:B------:R-:W2:Y:S04]  /*1f90*/  LDL.LU.64 R208, [R1+0x1a8] ;  /* 0x0001a80001d07983 */ /* 0x000ea80000300a00 */
[----:B------:R-:W2:Y:S04]  /*1fa0*/  LDL.LU.64 R206, [R1+0x1a0] ;  /* 0x0001a00001ce7983 */ /* 0x000ea80000300a00 */
[----:B------:R-:W2:Y:S04]  /*1fb0*/  LDL.LU.64 R204, [R1+0x198] ;  /* 0x0001980001cc7983 */ /* 0x000ea80000300a00 */
[----:B------:R-:W2:Y:S04]  /*1fc0*/  LDL.LU.64 R202, [R1+0x190] ;  /* 0x0001900001ca7983 */ /* 0x000ea80000300a00 */
[----:B------:R-:W2:Y:S01]  /*1fd0*/  LDL.LU.64 R200, [R1+0x188] ;  /* 0x0001880001c87983 */ /* 0x000ea20000300a00 */
        /* <DEDUP_REMOVED lines=10> */
[----:B--2---:R-:W-:-:S06]  /*2080*/  WARPGROUP.ARRIVE ;  /* 0x00000000000079c5 */ /* 0x004fcc0000000000 */
[----:B------:R-:W-:Y:S01]  /*2090*/  HGMMA.64x32x16.F32 R200, gdesc[UR8], R200, gsb0 ;  /* 0x0060000008c879f0 */ /* 0x000fe200080008c8 */
[----:B------:R-:W-:Y:S02]  /*20a0*/  UIADD3 UR8, UR34, 0x402, URZ ;  /* 0x0000040222087890 */ /* 0x000fe4000fffe03f */
[----:B------:R-:W-:Y:S02]  /*20b0*/  WARPGROUP.DEPBAR.LE gsb0, 0x0 ;  /* 0x00008000000079c5 */ /* 0x000fe40000010000 */
[----:B------:R-:W-:Y:S01]  /*20c0*/  WARPGROUP.ARRIVE ;  /* 0x00000000000079c5 */ /* 0x000fe20000000000 */
[----:B------:R0:W-:Y:S04]  /*20d0*/  STL.64 [R1+0x180], R214 ;  /* 0x000180d601007387 */ /* 0x0001e80000100a00 */
[----:B------:R1:W-:Y:S01]  /*20e0*/  STL.64 [R1+0x178], R212 ;  /* 0x000178d401007387 */ /* 0x0003e20000100a00 */
[----:B------:R-:W-:Y:S03]  /*20f0*/  HGMMA.64x32x16.F32 R152, gdesc[UR20], R152, gsb0 ;  /* 0x00600000149879f0 */ /* 0x000fe60008000898 */
        /* <DEDUP_REMOVED lines=10> */
[----:B------:R2:W-:Y:S01]  /*21a0*/  STL.64 [R1+0x150], R202 ;  /* 0x000150ca01007387 */ /* 0x0005e20000100a00 */
[----:B---3--:R-:W-:Y:S01]  /*21b0*/  MOV R208, R10 ;  /* 0x0000000a00d07202 */ /* 0x008fe20000000f00 */
[----:B------:R-:W-:-:S02]  /*21c0*/  IMAD.MOV.U32 R209, RZ, RZ, R9 ;  /* 0x000000ffffd17224 */ /* 0x000fc400078e0009 */
[----:B------:R3:W-:Y:S01]  /*21d0*/  STL.64 [R1+0x148], R200 ;  /* 0x000148c801007387 */ /* 0x0007e20000100a00 */
[----:B0-----:R-:W-:Y:S02]  /*21e0*/  IMAD.MOV.U32 R206, RZ, RZ, R12 ;  /* 0x000000ffffce7224 */ /* 0x001fe400078e000c */
[----:B------:R-:W-:Y:S01]  /*21f0*/  IMAD.MOV.U32 R207, RZ, RZ, R11 ;  /* 0x000000ffffcf7224 */ /* 0x000fe200078e000b */
[----:B-1----:R-:W-:Y:S01]  /*2200*/  MOV R204, R14 ;  /* 0x0000000e00cc7202 */ /* 0x002fe20000000f00 */
[----:B------:R-:W-:Y:S02]  /*2210*/  IMAD.MOV.U32 R205, RZ, RZ, R13 ;  /* 0x000000ffffcd7224 */ /* 0x000fe400078e000d */
[----:B--2---:R-:W-:Y:S02]  /*2220*/  IMAD.MOV.U32 R202, RZ, RZ, R17 ;  /* 0x000000ffffca7224 */ /* 0x004fe400078e0011 */
[----:B------:R-:W-:Y:S01]  /*2230*/  IMAD.MOV.U32 R203, RZ, RZ, R15 ;  /* 0x000000ffffcb7224 */ /* 0x000fe200078e000f */
[----:B---3--:R-:W-:Y:S01]  /*2240*/  MOV R200, R19 ;  /* 0x0000001300c87202 */ /* 0x008fe20000000f00 */
[----:B------:R-:W-:Y:S01]  /*2250*/  IMAD.MOV.U32 R201, RZ, RZ, R18 ;  /* 0x000000ffffc97224 */ /* 0x000fe200078e0012 */
[----:B------:R-:W-:-:S02]  /*2260*/  WARPGROUP.DEPBAR.LE gsb0, 0x0 ;  /* 0x00008000000079c5 */ /* 0x000fc40000010000 */
[----:B------:R-:W-:-:S06]  /*2270*/  WARPGROUP.ARRIVE ;  /* 0x00000000000079c5 */ /* 0x000fcc0000000000 */
[----:B------:R-:W-:Y:S03]  /*2280*/  HGMMA.64x32x16.F32 R104, gdesc[UR4], R104, gsb0 ;  /* 0x00600000046879f0 */ /* 0x000fe60008000868 */
[----:B------:R-:W-:Y:S02]  /*2290*/  WARPGROUP.DEPBAR.LE gsb0, 0x0 ;  /* 0x00008000000079c5 */ /* 0x000fe40000010000 */
[----:B------:R-:W-:-:S06]  /*22a0*/  WARPGROUP.ARRIVE ;  /* 0x00000000000079c5 */ /* 0x000fcc0000000000 */
[----:B------:R-:W-:Y:S01]  /*22b0*/  HGMMA.64x32x16.F32 R56, gdesc[UR12], R56, gsb0 ;  /* 0x006000000c3879f0 */ /* 0x000fe20008000838 */
        /* <DEDUP_REMOVED lines=12> */
[----:B------:R-:W-:Y:S03]  /*2380*/  HGMMA.64x32x16.F32 R40, gdesc[UR12], R40, gsb0 ;  /* 0x006000000c2879f0 */ /* 0x000fe60008000828 */
[----:B------:R-:W-:Y:S02]  /*2390*/  WARPGROUP.DEPBAR.LE gsb0, 0x0 ;  /* 0x00008000000079c5 */ /* 0x000fe40000010000 */
[----:B------:R-:W-:-:S06]  /*23a0*/  WARPGROUP.ARRIVE ;  /* 0x00000000000079c5 */ /* 0x000fcc0000000000 */
[----:B------:R-:W-:Y:S01]  /*23b0*/  HGMMA.64x32x16.F32 R88, gdesc[UR4], R88, gsb0 ;  /* 0x00600000045879f0 */ /* 0x000fe20008000858 */
[----:B------:R-:W-:Y:S02]  /*23c0*/  UIADD3 UR4, UR34, 0x802, URZ ;  /* 0x0000080222047890 */ /* 0x000fe4000fffe03f */
[----:B------:R-:W-:Y:S02]  /*23d0*/  WARPGROUP.DEPBAR.LE gsb0, 0x0 ;  /* 0x00008000000079c5 */ /* 0x000fe40000010000 */
[----:B------:R-:W-:-:S06]  /*23e0*/  WARPGROUP.ARRIVE ;  /* 0x00000000000079c5 */ /* 0x000fcc0000000000 */
[----:B------:R-:W-:Y:S03]  /*23f0*/  HGMMA.64x32x16.F32 R136, gdesc[UR20], R136, gsb0 ;  /* 0x00600000148879f0 */ /* 0x000fe60008000888 */
[----:B------:R-:W-:Y:S02]  /*2400*/  WARPGROUP.DEPBAR.LE gsb0, 0x0 ;  /* 0x00008000000079c5 */ /* 0x000fe40000010000 */
[----:B------:R-:W-:-:S06]  /*2410*/  WARPGROUP.ARRIVE ;  /* 0x00000000000079c5 */ /* 0x000fcc0000000000 */
[----:B------:R-:W-:Y:S03]  /*2420*/  HGMMA.64x32x16.F32 R184, gdesc[UR8], R184, gsb0 ;  /* 0x0060000008b879f0 */ /* 0x000fe600080008b8 */
[----:B------:R-:W-:Y:S02]  /*2430*/  WARPGROUP.DEPBAR.LE gsb0, 0x0 ;  /* 0x00008000000079c5 */ /* 0x000fe40000010000 */
[----:B------:R-:W-:-:S06]  /*2440*/  WARPGROUP.ARRIVE ;  /* 0x00000000000079c5 */ /* 0x000fcc0000000000 */
[----:B------:R-:W-:Y:S01]  /*2450*/  HGMMA.64x32x16.F32 R200, gdesc[UR28], R200, gsb0 ;  /* 0x006000001cc879f0 */ /* 0x000fe200080008c8 */
[----:B------:R-:W-:Y:S01]  /*2460*/  UMOV UR28, UR4 ;  /* 0x00000004001c7c82 */ /* 0x000fe20008000000 */
[----:B------:R-:W-:Y:S01]  /*2470*/  UMOV UR29, 0x40000040 ;  /* 0x40000040001d7882 */ /* 0x000fe20000000000 */
[----:B------:R-:W-:Y:S02]  /*2480*/  WARPGROUP.DEPBAR.LE gsb0, 0x0 ;  /* 0x00008000000079c5 */ /* 0x000fe40000010000 */
[----:B------:R-:W-:Y:S01]  /*2490*/  WARPGROUP.ARRIVE ;  /* 0x00000000000079c5 */ /* 0x000fe20000000000 */
[----:B------:R0:W-:Y:S04]  /*24a0*/  STL.64 [R1], R200 ;  /* 0x000000c801007387 */ /* 0x0001e80000100a00 */
[----:B------:R1:W-:Y:S01]  /*24b0*/  STL.64 [R1+0x8], R202 ;  /* 0x000008ca01007387 */ /* 0x0003e20000100a00 */
[----:B------:R-:W-:Y:S03]  /*24c0*/  HGMMA.64x32x16.F32 R216, gdesc[UR28], R216, gsb0 ;  /* 0x006000001cd879f0 */ /* 0x000fe600080008d8 */
[----:B------:R2:W-:Y:S04]  /*24d0*/  STL.64 [R1+0x10], R204 ;  /* 0x000010cc01007387 */ /* 0x0005e80000100a00 */
[----:B------:R3:W-:Y:S04]  /*24e0*/  STL.64 [R1+0x18], R206 ;  /* 0x000018ce01007387 */ /* 0x0007e80000100a00 */
[----:B------:R4:W-:Y:S04]  /*24f0*/  STL.64 [R1+0x20], R208 ;  /* 0x000020d001007387 */ /* 0x0009e80000100a00 */
[----:B------:R4:W-:Y:S04]  /*2500*/  STL.64 [R1+0x28], R210 ;  /* 0x000028d201007387 */ /* 0x0009e80000100a00 */
[----:B------:R4:W-:Y:S04]  /*2510*/  STL.64 [R1+0x30], R212 ;  /* 0x000030d401007387 */ /* 0x0009e80000100a00 */
[----:B------:R4:W-:Y:S04]  /*2520*/  STL.64 [R1+0x38], R214 ;  /* 0x000038d601007387 */ /* 0x0009e80000100a00 */
[----:B0-----:R-:W4:Y:S04]  /*2530*/  LDL.LU.64 R200, [R1+0x40] ;  /* 0x0000400001c87983 */ /* 0x001f280000300a00 */
[----:B-1----:R-:W4:Y:S04]  /*2540*/  LDL.LU.64 R202, [R1+0x48] ;  /* 0x0000480001ca7983 */ /* 0x002f280000300a00 */
[----:B--2---:R-:W2:Y:S04]  /*2550*/  LDL.LU.64 R204, [R1+0x50] ;  /* 0x0000500001cc7983 */ /* 0x004ea80000300a00 */
[----:B---3--:R-:W2:Y:S04]  /*2560*/  LDL.LU.64 R206, [R1+0x58] ;  /* 0x0000580001ce7983 */ /* 0x008ea80000300a00 */
[----:B----4-:R-:W2:Y:S04]  /*2570*/  LDL.LU.64 R208, [R1+0x60] ;  /* 0x0000600001d07983 */ /* 0x010ea80000300a00 */
[----:B------:R-:W2:Y:S04]  /*2580*/  LDL.LU.64 R210, [R1+0x68] ;  /* 0x0000680001d27983 */ /* 0x000ea80000300a00 */
[----:B------:R-:W2:Y:S04]  /*2590*/  LDL.LU.64 R212, [R1+0x70] ;  /* 0x0000700001d47983 */ /* 0x000ea80000300a00 */
[----:B------:R-:W2:Y:S01]  /*25a0*/  LDL.LU.64 R214, [R1+0x78] ;  /* 0x0000780001d67983 */ /* 0x000ea20000300a00 */
[----:B------:R-:W-:-:S02]  /*25b0*/  WARPGROUP.DEPBAR.LE gsb0, 0x0 ;  /* 0x00008000000079c5 */ /* 0x000fc40000010000 */
[----:B------:R-:W-:Y:S01]  /*25c0*/  WARPGROUP.ARRIVE ;  /* 0x00000000000079c5 */ /* 0x000fe20000000000 */
[----:B------:R-:W-:Y:S01]  /*25d0*/  UMOV UR8, UR28 ;  /* 0x0000001c00087c82 */ /* 0x000fe20008000000 */
[----:B------:R-:W-:Y:S01]  /*25e0*/  UMOV UR9, UR29 ;  /* 0x0000001d00097c82 */ /* 0x000fe20008000000 */
[----:B------:R-:W-:Y:S01]  /*25f0*/  UMOV UR20, UR28 ;  /* 0x0000001c00147c82 */ /* 0x000fe20008000000 */
[----:B------:R-:W-:Y:S01]  /*2600*/  UMOV UR21, UR29 ;  /* 0x0000001d00157c82 */ /* 0x000fe20008000000 */
[----:B------:R-:W-:Y:S01]  /*2610*/  UMOV UR4, UR28 ;  /* 0x0000001c00047c82 */ /* 0x000fe20008000000 */
[----:B------:R-:W-:Y:S01]  /*2620*/  HGMMA.64x32x16.F32 R168, gdesc[UR8], R168, gsb0 ;  /* 0x0060000008a879f0 */ /* 0x000fe200080008a8 */
[----:B------:R-:W-:Y:S01]  /*2630*/  UMOV UR5, UR29 ;  /* 0x0000001d00057c82 */ /* 0x000fe20008000000 */
[----:B------:R-:W-:Y:S01]  /*2640*/  UMOV UR12, UR28 ;  /* 0x0000001c000c7c82 */ /* 0x000fe20008000000 */
[----:B------:R-:W-:Y:S01]  /*2650*/  UMOV UR13, UR29 ;  /* 0x0000001d000d7c82 */ /* 0x000fe20008000000 */
[----:B------:R-:W-:Y:S01]  /*2660*/  UIADD3 UR16, UR34, 0x4, URZ ;  /* 0x0000000422107890 */ /* 0x000fe2000fffe03f */
[----:B------:R-:W-:Y:S01]  /*2670*/  STL.64 [R1+0x140], R230 ;  /* 0x000140e601007387 */ /* 0x000fe20000100a00 */
[----:B------:R-:W-:Y:S01]  /*2680*/  UIADD3 UR18, UR35, 0x4, URZ ;  /* 0x0000000423127890 */ /* 0x000fe2000fffe03f */
[----:B------:R-:W-:Y:S01]  /*2690*/  UMOV UR17, 0x40000040 ;  /* 0x4000004000117882 */ /* 0x000fe20000000000 */
[----:B------:R-:W-:Y:S01]  /*26a0*/  UMOV UR19, 0x40000040 ;  /* 0x4000004000137882 */ /* 0x000fe20000000000 */
[----:B------:R-:W-:Y:S04]  /*26b0*/  STL.64 [R1+0x138], R228 ;  /* 0x000138e401007387 */ /* 0x000fe80000100a00 */
[----:B------:R-:W-:Y:S04]  /*26c0*/  STL.64 [R1+0x130], R226 ;  /* 0x000130e201007387 */ /* 0x000fe80000100a00 */
[----:B------:R-:W-:Y:S04]  /*26d0*/  STL.64 [R1+0x128], R224 ;  /* 0x000128e001007387 */ /* 0x000fe80000100a00 */
[----:B------:R-:W-:Y:S04]  /*26e0*/  STL.64 [R1+0x120], R222 ;  /* 0x000120de01007387 */ /* 0x000fe80000100a00 */
[----:B------:R0:W-:Y:S04]  /*26f0*/  STL.64 [R1+0x118], R220 ;  /* 0x000118dc01007387 */ /* 0x0001e80000100a00 */
[----:B0-----:R-:W3:Y:S04]  /*2700*/  LDL.LU.64 R220, [R1] ;  /* 0x0000000001dc7983 */ /* 0x001ee80000300a00 */
[----:B------:R-:W3:Y:S04]  /*2710*/  LDL.LU.64 R222, [R1+0x8] ;  /* 0x0000080001de7983 */ /* 0x000ee80000300a00 */
[----:B------:R-:W3:Y:S04]  /*2720*/  LDL.LU.64 R224, [R1+0x10] ;  /* 0x0000100001e07983 */ /* 0x000ee80000300a00 */
[----:B------:R-:W3:Y:S04]  /*2730*/  LDL.LU.64 R226, [R1+0x18] ;  /* 0x0000180001e27983 */ /* 0x000ee80000300a00 */
[----:B------:R-:W3:Y:S04]  /*2740*/  LDL.LU.64 R228, [R1+0x20] ;  /* 0x0000200001e47983 */ /* 0x000ee80000300a00 */
[----:B------:R-:W3:Y:S01]  /*2750*/  LDL.LU.64 R230, [R1+0x28] ;  /* 0x0000280001e67983 */ /* 0x000ee20000300a00 */
[----:B------:R-:W-:-:S02]  /*2760*/  WARPGROUP.DEPBAR.LE gsb0, 0x0 ;  /* 0x00008000000079c5 */ /* 0x000fc40000010000 */
[----:B------:R-:W-:Y:S01]  /*2770*/  WARPGROUP.ARRIVE ;  /* 0x00000000000079c5 */ /* 0x000fe20000000000 */
[----:B------:R-:W3:Y:S04]  /*2780*/  LDL.LU.64 R232, [R1+0x30] ;  /* 0x0000300001e87983 */ /* 0x000ee80000300a00 */
[----:B------:R-:W3:Y:S01]  /*2790*/  LDL.LU.64 R234, [R1+0x38] ;  /* 0x0000380001ea7983 */ /* 0x000ee20000300a00 */
[----:B------:R-:W-:Y:S01]  /*27a0*/  HGMMA.64x32x16.F32 R120, gdesc[UR20], R120, gsb0 ;  /* 0x00600000147879f0 */ /* 0x000fe20008000878 */
[----:B------:R-:W-:Y:S01]  /*27b0*/  UIADD3 UR10, UR35, 0x204, URZ ;  /* 0x00000204230a7890 */ /* 0x000fe2000fffe03f */
        /* <DEDUP_REMOVED lines=8> */
[----:B------:R-:W-:Y:S01]  /*2840*/  UIADD3 UR14, UR35, 0x104, URZ ;  /* 0x00000104230e7890 */ /* 0x000fe2000fffe03f */
[----:B------:R-:W-:Y:S01]  /*2850*/  UMOV UR12, UR16 ;  /* 0x00000010000c7c82 */ /* 0x000fe20008000000 */
[----:B------:R-:W-:Y:S01]  /*2860*/  UMOV UR13, UR17 ;  /* 0x00000011000d7c82 */ /* 0x000fe20008000000 */
[----:B------:R-:W-:Y:S02]  /*2870*/  WARPGROUP.DEPBAR.LE gsb0, 0x0 ;  /* 0x00008000000079c5 */ /* 0x000fe40000010000 */
[----:B--2---:R-:W-:-:S06]  /*2880*/  WARPGROUP.ARRIVE ;  /* 0x00000000000079c5 */ /* 0x004fcc0000000000 */
[----:B------:R-:W-:Y:S03]  /*2890*/  HGMMA.64x32x16.F32 R200, gdesc[UR16], R200, gsb0 ;  /* 0x0060000010c879f0 */ /* 0x000fe600080008c8 */
[----:B------:R-:W-:Y:S02]  /*28a0*/  WARPGROUP.DEPBAR.LE gsb0, 0x0 ;  /* 0x00008000000079c5 */ /* 0x000fe40000010000 */
[----:B------:R-:W-:Y:S01]  /*28b0*/  IMAD.MOV.U32 R3, RZ, RZ, R214 ;  /* 0x000000ffff037224 */ /* 0x000fe200078e00d6 */
[----:B------:R-:W-:Y:S01]  /*28c0*/  MOV R6, R212 ;  /* 0x000000d400067202 */ /* 0x000fe20000000f00 */
[----:B------:R-:W-:Y:S01]  /*28d0*/  IMAD.MOV.U32 R0, RZ, RZ, R215 ;  /* 0x000000ffff007224 */ /* 0x000fe200078e00d7 */
[----:B------:R-:W-:Y:S01]  /*28e0*/  MOV R10, R208 ;  /* 0x000000d0000a7202 */ /* 0x000fe20000000f00 */
[----:B------:R-:W-:Y:S01]  /*28f0*/  IMAD.MOV.U32 R5, RZ, RZ, R213 ;  /* 0x000000ffff057224 */ /* 0x000fe200078e00d5 */
[----:B------:R-:W2:Y:S01]  /*2900*/  LDL.LU.64 R214, [R1+0x180] ;  /* 0x0001800001d67983 */ /* 0x000ea20000300a00 */
        /* <DEDUP_REMOVED lines=8> */
[----:B------:R-:W-:-:S02]  /*2990*/  IMAD.MOV.U32 R11, RZ, RZ, R207 ;  /* 0x000000ffff0b7224 */ /* 0x000fc400078e00cf */
[----:B------:R-:W-:Y:S01]  /*29a0*/  IMAD.MOV.U32 R13, RZ, RZ, R205 ;  /* 0x000000ffff0d7224 */ /* 0x000fe200078e00cd */
[----:B------:R-:W2:Y:S01]  /*29b0*/  LDL.LU.64 R208, [R1+0x168] ;  /* 0x0001680001d07983 */ /* 0x000ea20000300a00 */
[----:B------:R-:W-:Y:S02]  /*29c0*/  IMAD.MOV.U32 R17, RZ, RZ, R202 ;  /* 0x000000ffff117224 */ /* 0x000fe400078e00ca */
[----:B------:R-:W-:Y:S01]  /*29d0*/  IMAD.MOV.U32 R15, RZ, RZ, R203 ;  /* 0x000000ffff0f7224 */ /* 0x000fe200078e00cb */
[----:B------:R-:W2:Y:S01]  /*29e0*/  LDL.LU.64 R206, [R1+0x160] ;  /* 0x0001600001ce7983 */ /* 0x000ea20000300a00 */
[----:B------:R-:W-:-:S03]  /*29f0*/  IMAD.MOV.U32 R18, RZ, RZ, R201 ;  /* 0x000000ffff127224 */ /* 0x000fc600078e00c9 */
[----:B------:R-:W2:Y:S04]  /*2a00*/  LDL.LU.64 R204, [R1+0x158] ;  /* 0x0001580001cc7983 */ /* 0x000ea80000300a00 */
[----:B------:R-:W2:Y:S04]  /*2a10*/  LDL.LU.64 R202, [R1+0x150] ;  /* 0x0001500001ca7983 */ /* 0x000ea80000300a00 */
[----:B------:R-:W2:Y:S01]  /*2a20*/  LDL.LU.64 R200, [R1+0x148] ;  /* 0x0001480001c87983 */ /* 0x000ea20000300a00 */
[----:B------:R-:W-:Y:S01]  /*2a30*/  UMOV UR15, 0x40000040 ;  /* 0x40000040000f7882 */ /* 0x000fe20000000000 */
        /* <DEDUP_REMOVED lines=10> */
[----:B------:R-:W-:Y:S03]  /*2ae0*/  HGMMA.64x32x16.F32 R200, gdesc[UR12], R200, gsb0 ;  /* 0x006000000cc879f0 */ /* 0x000fe600080008c8 */
        /* <DEDUP_REMOVED lines=9> */
[----:B------:R-:W-:Y:S01]  /*2b80*/  UIADD3 UR8, UR34, 0x404, URZ ;  /* 0x0000040422087890 */ /* 0x000fe2000fffe03f */
[----:B------:R-:W-:-:S06]  /*2b90*/  UMOV UR21, 0x40000040 ;  /* 0x4000004000157882 */ /* 0x000fcc0000000000 */
[----:B------:R-:W-:Y:S01]  /*2ba0*/  UMOV UR20, UR8 ;  /* 0x0000000800147c82 */ /* 0x000fe20008000000 */
[----:B------:R-:W-:Y:S02]  /*2bb0*/  WARPGROUP.DEPBAR.LE gsb0, 0x0 ;  /* 0x00008000000079c5 */ /* 0x000fe40000010000 */
[----:B------:R-:W-:-:S06]  /*2bc0*/  WARPGROUP.ARRIVE ;  /* 0x00000000000079c5 */ /* 0x000fcc0000000000 */
[----:B------:R-:W-:Y:S01]  /*2bd0*/  HGMMA.64x32x16.F32 R40, gdesc[UR20], R40, gsb0 ;  /* 0x00600000142879f0 */ /* 0x000fe20008000828 */
[----:B------:R-:W-:Y:S01]  /*2be0*/  UMOV UR4, UR20 ;  /* 0x0000001400047c82 */ /* 0x000fe20008000000 */
        /* <DEDUP_REMOVED lines=17> */
[----:B---3--:R-:W-:-:S06]  /*2d00*/  WARPGROUP.ARRIVE ;  /* 0x00000000000079c5 */ /* 0x008fcc0000000000 */
[----:B------:R-:W-:Y:S01]  /*2d10*/  HGMMA.64x32x16.F32 R220, gdesc[UR16], R220, gsb0 ;  /* 0x0060000010dc79f0 */ /* 0x000fe200080008dc */
[----:B------:R-:W-:Y:S04]  /*2d20*/  STL.64 [R1+0x110], R214 ;  /* 0x000110d601007387 */ /* 0x000fe80000100a00 */
[----:B------:R-:W-:Y:S04]  /*2d30*/  STL.64 [R1+0x108], R212 ;  /* 0x000108d401007387 */ /* 0x000fe80000100a00 */
[----:B------:R0:W-:Y:S04]  /*2d40*/  STL.64 [R1+0x100], R210 ;  /* 0x000100d201007387 */ /* 0x0001e80000100a00 */
[----:B------:R1:W-:Y:S04]  /*2d50*/  STL.64 [R1+0xf8], R208 ;  /* 0x0000f8d001007387 */ /* 0x0003e80000100a00 */
        /* <DEDUP_REMOVED lines=11> */
[----:B------:R-:W-:-:S02]  /*2e10*/  IMAD.MOV.U32 R205, RZ, RZ, R13 ;  /* 0x000000ffffcd7224 */ /* 0x000fc400078e000d */
[----:B0-----:R-:W-:Y:S02]  /*2e20*/  IMAD.MOV.U32 R202, RZ, RZ, R17 ;  /* 0x000000ffffca7224 */ /* 0x001fe400078e0011 */
[----:B------:R-:W-:Y:S01]  /*2e30*/  IMAD.MOV.U32 R203, RZ, RZ, R15 ;  /* 0x000000ffffcb7224 */ /* 0x000fe200078e000f */
[----:B-1----:R-:W-:Y:S01]  /*2e40*/  MOV R200, R19 ;  /* 0x0000001300c87202 */ /* 0x002fe20000000f00 */
[----:B------:R-:W-:Y:S01]  /*2e50*/  IMAD.MOV.U32 R201, RZ, RZ, R18 ;  /* 0x000000ffffc97224 */ /* 0x000fe200078e0012 */
[----:B------:R-:W-:Y:S02]  /*2e60*/  WARPGROUP.DEPBAR.LE gsb0, 0x0 ;  /* 0x00008000000079c5 */ /* 0x000fe40000010000 */
[----:B------:R-:W-:Y:S01]  /*2e70*/  IMAD.MOV.U32 R8, RZ, RZ, R230 ;  /* 0x000000ffff087224 */ /* 0x000fe200078e00e6 */
[----:B------:R-:W-:Y:S01]  /*2e80*/  MOV R10, R228 ;  /* 0x000000e4000a7202 */ /* 0x000fe20000000f00 */
[----:B------:R-:W-:Y:S02]  /*2e90*/  IMAD.MOV.U32 R7, RZ, RZ, R231 ;  /* 0x000000ffff077224 */ /* 0x000fe400078e00e7 */
        /* <DEDUP_REMOVED lines=12> */
[----:B------:R-:W2:Y:S04]  /*2f60*/  LDL.LU.64 R224, [R1+0x128] ;  /* 0x0001280001e07983 */ /* 0x000ea80000300a00 */
[----:B------:R-:W2:Y:S04]  /*2f70*/  LDL.LU.64 R222, [R1+0x120] ;  /* 0x0001200001de7983 */ /* 0x000ea80000300a00 */
[----:B------:R-:W2:Y:S01]  /*2f80*/  LDL.LU.64 R220, [R1+0x118] ;  /* 0x0001180001dc7983 */ /* 0x000ea20000300a00 */
[----:B------:R-:W-:Y:S01]  /*2f90*/  UIADD3 UR4, UR34, 0x804, URZ ;  /* 0x0000080422047890 */ /* 0x000fe2000fffe03f */
[----:B------:R-:W-:-:S06]  /*2fa0*/  UMOV UR17, 0x40000040 ;  /* 0x4000004000117882 */ /* 0x000fcc0000000000 */
[----:B------:R-:W-:Y:S01]  /*2fb0*/  UMOV UR16, UR4 ;  /* 0x0000000400107c82 */ /* 0x000fe20008000000 */
[----:B------:R-:W-:Y:S01]  /*2fc0*/  UMOV UR13, UR17 ;  /* 0x00000011000d7c82 */ /* 0x000fe20008000000 */
[----:B------:R-:W-:Y:S01]  /*2fd0*/  UMOV UR12, UR16 ;  /* 0x00000010000c7c82 */ /* 0x000fe20008000000 */
[----:B------:R-:W-:Y:S01]  /*2fe0*/  UMOV UR8, UR16 ;  /* 0x0000001000087c82 */ /* 0x000fe20008000000 */
[----:B------:R-:W-:Y:S01]  /*2ff0*/  UMOV UR9, UR17 ;  /* 0x0000001100097c82 */ /* 0x000fe20008000000 */
[----:B------:R-:W-:Y:S01]  /*3000*/  UMOV UR4, UR16 ;  /* 0x0000001000047c82 */ /* 0x000fe20008000000 */
[----:B------:R-:W-:Y:S01]  /*3010*/  UMOV UR5, UR17 ;  /* 0x0000001100057c82 */ /* 0x000fe20008000000 */
        /* <DEDUP_REMOVED lines=16> */
[----:B------:R-:W-:Y:S01]  /*3120*/  MOV R212, R6 ;  /* 0x0000000600d47202 */ /* 0x000fe20000000f00 */
[----:B------:R-:W-:Y:S02]  /*3130*/  IMAD.MOV.U32 R213, RZ, RZ, R5 ;  /* 0x000000ffffd57224 */ /* 0x000fe400078e0005 */
[----:B------:R-:W-:Y:S02]  /*3140*/  IMAD.MOV.U32 R214, RZ, RZ, R3 ;  /* 0x000000ffffd67224 */ /* 0x000fe400078e0003 */
[----:B------:R-:W-:Y:S01]  /*3150*/  IMAD.MOV.U32 R215, RZ, RZ, R0 ;  /* 0x000000ffffd77224 */ /* 0x000fe200078e0000 */
[----:B------:R-:W-:Y:S02]  /*3160*/  UIADD3 UR8, UR34, 0x6, URZ ;  /* 0x0000000622087890 */ /* 0x000fe4000fffe03f */
[----:B------:R-:W-:Y:S01]  /*3170*/  UIADD3 UR18, UR35, 0x6, URZ ;  /* 0x0000000623127890 */ /* 0x000fe2000fffe03f */
[----:B------:R-:W-:Y:S01]  /*3180*/  UMOV UR17, 0x40000040 ;  /* 0x4000004000117882 */ /* 0x000fe20000000000 */
[----:B------:R-:W-:-:S03]  /*3190*/  UMOV UR19, 0x40000040 ;  /* 0x4000004000137882 */ /* 0x000fc60000000000 */
[----:B------:R-:W-:Y:S01]  /*31a0*/  UMOV UR16, UR8 ;  /* 0x0000000800107c82 */ /* 0x000fe20008000000 */
[----:B------:R-:W-:Y:S02]  /*31b0*/  WARPGROUP.DEPBAR.LE gsb0, 0x0 ;  /* 0x00008000000079c5 */ /* 0x000fe40000010000 */
[----:B------:R-:W-:-:S06]  /*31c0*/  WARPGROUP.ARRIVE ;  /* 0x00000000000079c5 */ /* 0x000fcc0000000000 */
[----:B------:R-:W-:Y:S01]  /*31d0*/  HGMMA.64x32x16.F32 R200, gdesc[UR16], R200, gsb0 ;  /* 0x0060000010c879f0 */ /* 0x000fe200080008c8 */
[----:B------:R-:W-:Y:S04]  /*31e0*/  STL.64 [R1+0xd0], R230 ;  /* 0x0000d0e601007387 */ /* 0x000fe80000100a00 */
[----:B------:R-:W-:Y:S04]  /*31f0*/  STL.64 [R1+0xc8], R228 ;  /* 0x0000c8e401007387 */ /* 0x000fe80000100a00 */
[----:B------:R-:W-:Y:S04]  /*3200*/  STL.64 [R1+0xc0], R226 ;  /* 0x0000c0e201007387 */ /* 0x000fe80000100a00 */
[----:B------:R-:W-:Y:S04]  /*3210*/  STL.64 [R1+0xb8], R224 ;  /* 0x0000b8e001007387 */ /* 0x000fe80000100a00 */
[----:B------:R-:W-:Y:S04]  /*3220*/  STL.64 [R1+0xb0], R222 ;  /* 0x0000b0de01007387 */ /* 0x000fe80000100a00 */
[----:B------:R-:W-:Y:S01]  /*3230*/  STL.64 [R1+0xa8], R220 ;  /* 0x0000a8dc01007387 */ /* 0x000fe20000100a00 */
[----:B------:R-:W-:-:S03]  /*3240*/  WARPGROUP.DEPBAR.LE gsb0, 0x0 ;  /* 0x00008000000079c5 */ /* 0x000fc60000010000 */
        /* <DEDUP_REMOVED lines=68> */
[----:B------:R-:W-:Y:S01]  /*3690*/  MOV R220, R19 ;  /* 0x0000001300dc7202 */ /* 0x000fe20000000f00 */
[----:B------:R-:W-:Y:S01]  /*36a0*/  IMAD.MOV.U32 R221, RZ, RZ, R18 ;  /* 0x000000ffffdd7224 */ /* 0x000fe200078e0012 */
[----:B------:R-:W-:Y:S01]  /*36b0*/  MOV R224, R14 ;  /* 0x0000000e00e07202 */ /* 0x000fe20000000f00 */
[----:B------:R-:W-:Y:S01]  /*36c0*/  IMAD.MOV.U32 R222, RZ, RZ, R17 ;  /* 0x000000ffffde7224 */ /* 0x000fe200078e0011 */
[----:B------:R-:W-:Y:S01]  /*36d0*/  MOV R228, R10 ;  /* 0x0000000a00e47202 */ /* 0x000fe20000000f00 */
        /* <DEDUP_REMOVED lines=9> */
[----:B------:R-:W-:Y:S02]  /*3770*/  IMAD.MOV.U32 R234, RZ, RZ, R3 ;  /* 0x000000ffffea7224 */ /* 0x000fe400078e0003 */
[----:B------:R-:W-:Y:S01]  /*3780*/  IMAD.MOV.U32 R235, RZ, RZ, R0 ;  /* 0x000000ffffeb7224 */ /* 0x000fe200078e0000 */
[----:B------:R-:W-:Y:S01]  /*3790*/  UMOV UR16, UR20 ;  /* 0x0000001400107c82 */ /* 0x000fe20008000000 */
[----:B------:R-:W-:Y:S01]  /*37a0*/  UMOV UR17, UR21 ;  /* 0x0000001500117c82 */ /* 0x000fe20008000000 */
[----:B------:R-:W-:-:S03]  /*37b0*/  WARPGROUP.DEPBAR.LE gsb0, 0x0 ;  /* 0x00008000000079c5 */ /* 0x000fc60000010000 */
[----:B------:R-:W-:-:S06]  /*37c0*/  WARPGROUP.ARRIVE ;  /* 0x00000000000079c5 */ /* 0x000fcc0000000000 */
[----:B------:R-:W-:Y:S03]  /*37d0*/  HGMMA.64x32x16.F32 R220, gdesc[UR16], R220, gsb0 ;  /* 0x0060000010dc79f0 */ /* 0x000fe600080008dc */
[----:B------:R-:W-:Y:S02]  /*37e0*/  WARPGROUP.DEPBAR.LE gsb0, 0x0 ;  /* 0x00008000000079c5 */ /* 0x000fe40000010000 */
[----:B------:R-:W-:Y:S04]  /*37f0*/  STL.64 [R1], R220 ;  /* 0x000000dc01007387 */ /* 0x000fe80000100a00 */
[----:B------:R-:W-:Y:S04]  /*3800*/  STL.64 [R1+0x8], R222 ;  /* 0x000008de01007387 */ /* 0x000fe80000100a00 */
[----:B------:R-:W-:Y:S04]  /*3810*/  STL.64 [R1+0x10], R224 ;  /* 0x000010e001007387 */ /* 0x000fe80000100a00 */
[----:B------:R-:W-:Y:S04]  /*3820*/  STL.64 [R1+0x18], R226 ;  /* 0x000018e201007387 */ /* 0x000fe80000100a00 */
[----:B------:R-:W-:Y:S04]  /*3830*/  STL.64 [R1+0x20], R228 ;  /* 0x000020e401007387 */ /* 0x000fe80000100a00 */
[----:B------:R0:W-:Y:S04]  /*3840*/  STL.64 [R1+0x28], R230 ;  /* 0x000028e601007387 */ /* 0x0001e80000100a00 */
[----:B------:R1:W-:Y:S04]  /*3850*/  STL.64 [R1+0x30], R232 ;  /* 0x000030e801007387 */ /* 0x0003e80000100a00 */
[----:B------:R1:W-:Y:S04]  /*3860*/  STL.64 [R1+0x38], R234 ;  /* 0x000038ea01007387 */ /* 0x0003e80000100a00 */
[----:B0-----:R-:W2:Y:S04]  /*3870*/  LDL.LU.64 R230, [R1+0xd0] ;  /* 0x0000d00001e67983 */ /* 0x001ea80000300a00 */
[----:B------:R-:W2:Y:S04]  /*3880*/  LDL.LU.64 R228, [R1+0xc8] ;  /* 0x0000c80001e47983 */ /* 0x000ea80000300a00 */
[----:B------:R-:W2:Y:S04]  /*3890*/  LDL.LU.64 R226, [R1+0xc0] ;  /* 0x0000c00001e27983 */ /* 0x000ea80000300a00 */
        /* <DEDUP_REMOVED lines=27> */
[----:B------:R-:W-:Y:S03]  /*3a50*/  HGMMA.64x32x16.F32 R24, gdesc[UR16], R24, gsb0 ;  /* 0x00600000101879f0 */ /* 0x000fe60008000818 */
[----:B------:R-:W-:Y:S02]  /*3a60*/  WARPGROUP.DEPBAR.LE gsb0, 0x0 ;  /* 0x00008000000079c5 */ /* 0x000fe40000010000 */
[----:B-1----:R-:W-:Y:S05]  /*3a70*/  @!P1 BRA `(.L_x_18) ;  /* 0x00000028001c9947 */ /* 0x002fea0003800000 */
[----:B------:R-:W-:Y:S01]  /*3a80*/  UIADD3 UR26, UR37, 0x1, URZ ;  /* 0x00000001251a7890 */ /* 0x000fe2000fffe03f */
[----:B------:R-:W-:Y:S01]  /*3a90*/  R2UR UR25, R4 ;  /* 0x00000000041972ca */ /* 0x000fe200000e0000 */
[----:B------:R-:W-:Y:S02]  /*3aa0*/  UMOV UR24, UR37 ;  /* 0x0000002500187c82 */ /* 0x000fe40008000000 */
[----:B------:R-:W-:-:S04]  /*3ab0*/  UISETP.NE.AND UP0, UPT, UR26, 0x3, UPT ;  /* 0x000000031a00788c */ /* 0x000fc8000bf05270 */
[----:B------:R-:W-:Y:S02]  /*3ac0*/  USEL UR4, URZ, 0x1, UP0 ;  /* 0x000000013f047887 */ /* 0x000fe40008000000 */
[----:B------:R-:W-:Y:S02]  /*3ad0*/  USEL UR26, UR26, URZ, UP0 ;  /* 0x0000003f1a1a7287 */ /* 0x000fe40008000000 */
[----:B------:R-:W-:-:S06]  /*3ae0*/  ULOP3.LUT UR4, UR36, UR4, URZ, 0x3c, !UPT ;  /* 0x0000000424047292 */ /* 0x000fcc000f8e3c3f */
[----:B------:R-:W-:-:S07]  /*3af0*/  MOV R0, UR4 ;  /* 0x0000000400007c02 */ /* 0x000fce0008000f00 */
.L_x_25:
[----:B------:R-:W-:Y:S05]  /*3b00*/  @!P0 BRA `(.L_x_19) ;  /* 0x0000000000048947 */ /* 0x000fea0003800000 */
[----:B------:R-:W-:Y:S01]  /*3b10*/  BPT.TRAP 0x1 ;  /* 0x000000040000795c */ /* 0x000fe20000300000 */
.L_x_19:
[----:B------:R-:W-:Y:S01]  /*3b20*/  ULEA UR4, UR26, UR42, 0x3 ;  /* 0x0000002a1a047291 */ /* 0x000fe2000f8e183f */
[----:B------:R-:W-:-:S08]  /*3b30*/  SHF.L.U32 R3, R0, 0x1f, RZ ;  /* 0x0000001f00037819 */ /* 0x000fd000000006ff */
[----:B------:R0:W1:Y:S01]  /*3b40*/  SYNCS.PHASECHK.TRANS64.TRYWAIT P1, [UR4], R3 ;  /* 0x00000003ff0075a7 */ /* 0x0000620008020144 */
[----:B------:R-:W-:Y:S05]  /*3b50*/  @!P0 BRA `(.L_x_20) ;  /* 0x0000000000048947 */ /* 0x000fea0003800000 */
[----:B------:R-:W-:Y:S01]  /*3b60*/  BPT.TRAP 0x1 ;  /* 0x000000040000795c */ /* 0x000fe20000300000 */
.L_x_20:
[----:B-1----:R-:W-:Y:S05]  /*3b70*/  @P1 BRA `(.L_x_21) ;  /* 0x0000000000081947 */ /* 0x002fea0003800000 */
[----:B------:R-:W1:Y:S02]  /*3b80*/  SYNCS.PHASECHK.TRANS64.TRYWAIT P1, [UR4], R3 ;  /* 0x00000003ff0075a7 */ /* 0x000e640008020144 */
[----:B-1----:R-:W-:Y:S05]  /*3b90*/  @!P1 BRA `(.L_x_22) ;  /* 0x0000014000649947 */ /* 0x002fea0003800000 */
.L_x_21:
        /* <DEDUP_REMOVED lines=8> */
[----:B--2---:R-:W2:Y:S04]  /*3c20*/  LDL.LU.64 R24, [R1+0x40] ;  /* 0x0000400001187983 */ /* 0x004ea80000300a00 */
[----:B------:R-:W2:Y:S04]  /*3c30*/  LDL.LU.64 R26, [R1+0x48] ;  /* 0x00004800011a7983 */ /* 0x000ea80000300a00 */
[----:B------:R-:W2:Y:S04]  /*3c40*/  LDL.LU.64 R28, [R1+0x50] ;  /* 0x00005000011c7983 */ /* 0x000ea80000300a00 */
[----:B------:R-:W2:Y:S04]  /*3c50*/  LDL.LU.64 R30, [R1+0x58] ;  /* 0x00005800011e7983 */ /* 0x000ea80000300a00 */
[----:B------:R-:W2:Y:S04]  /*3c60*/  LDL.LU.64 R32, [R1+0x60] ;  /* 0x0000600001207983 */ /* 0x000ea80000300a00 */
[----:B------:R-:W2:Y:S04]  /*3c70*/  LDL.LU.64 R34, [R1+0x68] ;  /* 0x0000680001227983 */ /* 0x000ea80000300a00 */
[----:B------:R-:W2:Y:S04]  /*3c80*/  LDL.LU.64 R36, [R1+0x70] ;  /* 0x0000700001247983 */ /* 0x000ea80000300a00 */
[----:B------:R-:W2:Y:S01]  /*3c90*/  LDL.LU.64 R38, [R1+0x78] ;  /* 0x0000780001267983 */ /* 0x000ea20000300a00 */
[----:B------:R-:W-:-:S02]  /*3ca0*/  UIMAD UR27, UR26, 0xc00, UR32 ;  /* 0x00000c001a1b78a4 */ /* 0x000fc4000f8e0220 */
[----:B------:R-:W-:Y:S01]  /*3cb0*/  UIMAD UR28, UR26, 0x500, UR33 ;  /* 0x000005001a1c78a4 */ /* 0x000fe2000f8e0221 */
[----:B-----5:R-:W-:Y:S01]  /*3cc0*/  STL [R1+0xe4], R16 ;  /* 0x0000e41001007387 */ /* 0x020fe20000100800 */
[----:B------:R-:W-:Y:S01]  /*3cd0*/  UMOV UR17, 0x40000040 ;  /* 0x4000004000117882 */ /* 0x000fe20000000000 */
[----:B------:R-:W-:Y:S01]  /*3ce0*/  UMOV UR19, 0x40000040 ;  /* 0x4000004000137882 */ /* 0x000fe20000000000 */
[----:B------:R-:W-:Y:S01]  /*3cf0*/  UIADD3 UR14, UR28, 0x100, URZ ;  /* 0x000001001c0e7890 */ /* 0x000fe2000fffe03f */
[----:B------:R-:W-:Y:S01]  /*3d00*/  STL [R1+0xe0], R4 ;  /* 0x0000e00401007387 */ /* 0x000fe20000100800 */
[----:B------:R-:W-:Y:S01]  /*3d10*/  UMOV UR16, UR27 ;  /* 0x0000001b00107c82 */ /* 0x000fe20008000000 */
[----:B------:R-:W-:Y:S01]  /*3d20*/  UMOV UR18, UR28 ;  /* 0x0000001c00127c82 */ /* 0x000fe20008000000 */
[----:B------:R-:W-:Y:S01]  /*3d30*/  UMOV UR12, UR16 ;  /* 0x00000010000c7c82 */ /* 0x000fe20008000000 */
[----:B------:R-:W-:Y:S01]  /*3d40*/  UMOV UR13, UR17 ;  /* 0x00000011000d7c82 */ /* 0x000fe20008000000 */
[----:B------:R-:W-:Y:S01]  /*3d50*/  UMOV UR15, 0x40000040 ;  /* 0x40000040000f7882 */ /* 0x000fe20000000000 */
[----:B------:R-:W-:Y:S01]  /*3d60*/  UIADD3 UR10, UR28, 0x200, URZ ;  /* 0x000002001c0a7890 */ /* 0x000fe2000fffe03f */
[----:B------:R-:W-:Y:S01]  /*3d70*/  STL [R1+0xdc], R2 ;  /* 0x0000dc0201007387 */ /* 0x000fe20000100800 */
        /* <DEDUP_REMOVED lines=15> */
[----:B------:R-:W-:Y:S01]  /*3e70*/  WARPGROUP.ARRIVE ;  /* 0x00000000000079c5 */ /* 0x000fe20000000000 */
[----:B------:R2:W-:Y:S01]  /*3e80*/  STL.64 [R1+0x40], R24 ;  /* 0x0000401801007387 */ /* 0x0005e20000100a00 */
[----:B------:R-:W-:Y:S01]  /*3e90*/  IMAD.MOV.U32 R235, RZ, RZ, R29 ;  /* 0x000000ffffeb7224 */ /* 0x000fe200078e001d */
[----:B------:R-:W-:Y:S01]  /*3ea0*/  MOV R232, R32 ;  /* 0x0000002000e87202 */ /* 0x000fe20000000f00 */
[----:B------:R-:W-:Y:S01]  /*3eb0*/  IMAD.MOV.U32 R234, RZ, RZ, R30 ;  /* 0x000000ffffea7224 */ /* 0x000fe200078e001e */
[----:B------:R3:W-:Y:S01]  /*3ec0*/  STL.64 [R1+0x48], R26 ;  /* 0x0000481a01007387 */ /* 0x0007e20000100a00 */
[----:B------:R-:W-:Y:S01]  /*3ed0*/  HGMMA.64x32x16.F32 R200, gdesc[UR12], R200, gsb0 ;  /* 0x006000000cc879f0 */ /* 0x000fe200080008c8 */
[----:B------:R-:W-:Y:S01]  /*3ee0*/  IMAD.MOV.U32 R233, RZ, RZ, R31 ;  /* 0x000000ffffe97224 */ /* 0x000fe200078e001f */
[----:B------:R-:W-:Y:S01]  /*3ef0*/  MOV R20, R36 ;  /* 0x0000002400147202 */ /* 0x000fe20000000f00 */
[----:B------:R4:W-:Y:S01]  /*3f00*/  STL [R1+0x50], R28 ;  /* 0x0000501c01007387 */ /* 0x0009e20000100800 */
[----:B------:R-:W-:-:S02]  /*3f10*/  IMAD.MOV.U32 R23, RZ, RZ, R33 ;  /* 0x000000ffff177224 */ /* 0x000fc400078e0021 */
[----:B------:R-:W-:Y:S01]  /*3f20*/  IMAD.MOV.U32 R22, RZ, RZ, R34 ;  /* 0x000000ffff167224 */ /* 0x000fe200078e0022 */
[----:B--2---:R-:W2:Y:S01]  /*3f30*/  LDL.LU.64 R24, [R1] ;  /* 0x0000000001187983 */ /* 0x004ea20000300a00 */
[----:B------:R-:W-:Y:S02]  /*3f40*/  IMAD.MOV.U32 R21, RZ, RZ, R35 ;  /* 0x000000ffff157224 */ /* 0x000fe400078e0023 */
[----:B------:R-:W-:Y:S01]  /*3f50*/  IMAD.MOV.U32 R19, RZ, RZ, R37 ;  /* 0x000000ffff137224 */ /* 0x000fe200078e0025 */
[----:B---3--:R-:W2:Y:S01]  /*3f60*/  LDL.LU.64 R26, [R1+0x8] ;  /* 0x00000800011a7983 */ /* 0x008ea20000300a00 */
[----:B------:R-:W-:Y:S02]  /*3f70*/  IMAD.MOV.U32 R18, RZ, RZ, R38 ;  /* 0x000000ffff127224 */ /* 0x000fe400078e0026 */
[----:B------:R-:W-:Y:S01]  /*3f80*/  IMAD.MOV.U32 R17, RZ, RZ, R39 ;  /* 0x000000ffff117224 */ /* 0x000fe200078e0027 */
[----:B----4-:R-:W2:Y:S04]  /*3f90*/  LDL.LU.64 R28, [R1+0x10] ;  /* 0x00001000011c7983 */ /* 0x010ea80000300a00 */
[----:B------:R-:W2:Y:S04]  /*3fa0*/  LDL.LU.64 R30, [R1+0x18] ;  /* 0x00001800011e7983 */ /* 0x000ea80000300a00 */
[----:B------:R-:W2:Y:S04]  /*3fb0*/  LDL.LU.64 R32, [R1+0x20] ;  /* 0x0000200001207983 */ /* 0x000ea80000300a00 */
[----:B------:R-:W2:Y:S04]  /*3fc0*/  LDL.LU.64 R34, [R1+0x28] ;  /* 0x0000280001227983 */ /* 0x000ea80000300a00 */
[----:B------:R-:W2:Y:S04]  /*3fd0*/  LDL.LU.64 R36, [R1+0x30] ;  /* 0x0000300001247983 */ /* 0x000ea80000300a00 */
[----:B------:R-:W2:Y:S01]  /*3fe0*/  LDL.LU.64 R38, [R1+0x38] ;  /* 0x0000380001267983 */ /* 0x000ea20000300a00 */
[----:B------:R-:W-:-:S02]  /*3ff0*/  WARPGROUP.DEPBAR.LE gsb0, 0x0 ;  /* 0x00008000000079c5 */ /* 0x000fc40000010000 */
        /* <DEDUP_REMOVED lines=32> */
[----:B--2---:R-:W-:-:S06]  /*4200*/  WARPGROUP.ARRIVE ;  /* 0x00000000000079c5 */ /* 0x004fcc0000000000 */
[----:B------:R-:W-:Y:S01]  /*4210*/  HGMMA.64x32x16.F32 R24, gdesc[UR16], R24, gsb0 ;  /* 0x00600000101879f0 */ /* 0x000fe20008000818 */
[----:B------:R-:W-:Y:S01]  /*4220*/  UIADD3 UR4, UR27, 0x800, URZ ;  /* 0x000008001b047890 */ /* 0x000fe2000fffe03f */
[----:B------:R-:W-:-:S06]  /*4230*/  UMOV UR17, 0x40000040 ;  /* 0x4000004000117882 */ /* 0x000fcc0000000000 */
[----:B------:R-:W-:Y:S01]  /*4240*/  UMOV UR16, UR4 ;  /* 0x0000000400107c82 */ /* 0x000fe20008000000 */
[----:B------:R-:W-:Y:S02]  /*4250*/  WARPGROUP.DEPBAR.LE gsb0, 0x0 ;  /* 0x00008000000079c5 */ /* 0x000fe40000010000 */
[----:B------:R-:W-:Y:S01]  /*4260*/  WARPGROUP.ARRIVE ;  /* 0x00000000000079c5 */ /* 0x000fe20000000000 */
[----:B------:R-:W-:Y:S01]  /*4270*/  IMAD.MOV.U32 R2, RZ, RZ, R38 ;  /* 0x000000ffff027224 */ /* 0x000fe200078e0026 */
[----:B------:R-:W-:Y:S01]  /*4280*/  MOV R4, R36 ;  /* 0x0000002400047202 */ /* 0x000fe20000000f00 */
[----:B------:R-:W-:Y:S02]  /*4290*/  IMAD.MOV.U32 R0, RZ, RZ, R39 ;  /* 0x000000ffff007224 */ /* 0x000fe400078e0027 */
[----:B01----:R-:W-:Y:S01]  /*42a0*/  IMAD.MOV.U32 R3, RZ, RZ, R37 ;  /* 0x000000ffff037224 */ /* 0x003fe200078e0025 */
        /* <DEDUP_REMOVED lines=10> */
[----:B------:R-:W-:Y:S01]  /*4350*/  HGMMA.64x32x16.F32 R216, gdesc[UR16], R216, gsb0 ;  /* 0x0060000010d879f0 */ /* 0x000fe200080008d8 */
[----:B------:R-:W-:Y:S01]  /*4360*/  IMAD.MOV.U32 R11, RZ, RZ, R29 ;  /* 0x000000ffff0b7224 */ /* 0x000fe200078e001d */
[----:B------:R-:W2:Y:S01]  /*4370*/  LDL.LU.64 R32, [R1+0x178] ;  /* 0x0001780001207983 */ /* 0x000ea20000300a00 */
[----:B------:R-:W-:Y:S01]  /*4380*/  IMAD.MOV.U32 R14, RZ, RZ, R26 ;  /* 0x000000ffff0e7224 */ /* 0x000fe200078e001a */
[----:B------:R-:W-:Y:S01]  /*4390*/  MOV R16, R24 ;  /* 0x0000001800107202 */ /* 0x000fe20000000f00 */
[----:B------:R-:W-:Y:S01]  /*43a0*/  IMAD.MOV.U32 R13, RZ, RZ, R27 ;  /* 0x000000ffff0d7224 */ /* 0x000fe200078e001b */
[----:B------:R-:W2:Y:S01]  /*43b0*/  LDL.LU.64 R30, [R1+0x170] ;  /* 0x00017000011e7983 */ /* 0x000ea20000300a00 */
[----:B------:R-:W-:-:S03]  /*43c0*/  IMAD.MOV.U32 R15, RZ, RZ, R25 ;  /* 0x000000ffff0f7224 */ /* 0x000fc600078e0019 */
[----:B------:R-:W2:Y:S04]  /*43d0*/  LDL.LU.64 R28, [R1+0x168] ;  /* 0x00016800011c7983 */ /* 0x000ea80000300a00 */
[----:B------:R-:W2:Y:S04]  /*43e0*/  LDL.LU.64 R26, [R1+0x160] ;  /* 0x00016000011a7983 */ /* 0x000ea80000300a00 */
[----:B------:R-:W2:Y:S01]  /*43f0*/  LDL.LU.64 R24, [R1+0x158] ;  /* 0x0001580001187983 */ /* 0x000ea20000300a00 */
[----:B------:R-:W-:-:S03]  /*4400*/  WARPGROUP.DEPBAR.LE gsb0, 0x0 ;  /* 0x00008000000079c5 */ /* 0x000fc60000010000 */
[----:B------:R-:W-:Y:S04]  /*4410*/  STL.64 [R1+0x150], R230 ;  /* 0x000150e601007387 */ /* 0x000fe80000100a00 */
[----:B------:R-:W-:Y:S04]  /*4420*/  STL.64 [R1+0x148], R228 ;  /* 0x000148e401007387 */ /* 0x000fe80000100a00 */
[----:B------:R-:W-:Y:S04]  /*4430*/  STL.64 [R1+0x140], R226 ;  /* 0x000140e201007387 */ /* 0x000fe80000100a00 */
[----:B------:R-:W-:Y:S04]  /*4440*/  STL.64 [R1+0x138], R224 ;  /* 0x000138e001007387 */ /* 0x000fe80000100a00 */
[----:B------:R-:W-:Y:S04]  /*4450*/  STL.64 [R1+0x130], R222 ;  /* 0x000130de01007387 */ /* 0x000fe80000100a00 */
[----:B------:R0:W-:Y:S04]  /*4460*/  STL.64 [R1+0x128], R220 ;  /* 0x000128dc01007387 */ /* 0x0001e80000100a00 */
[----:B0-----:R-:W3:Y:S04]  /*4470*/  LDL.LU R220, [R1+0x40] ;  /* 0x0000400001dc7983 */ /* 0x001ee80000300800 */
[----:B------:R-:W3:Y:S04]  /*4480*/  LDL.LU R221, [R1+0x44] ;  /* 0x0000440001dd7983 */ /* 0x000ee80000300800 */
[----:B------:R-:W3:Y:S04]  /*4490*/  LDL.LU R222, [R1+0x48] ;  /* 0x0000480001de7983 */ /* 0x000ee80000300800 */
[----:B------:R-:W3:Y:S04]  /*44a0*/  LDL.LU R223, [R1+0x4c] ;  /* 0x00004c0001df7983 */ /* 0x000ee80000300800 */
[----:B------:R-:W3:Y:S01]  /*44b0*/  LDL.LU R224, [R1+0x50] ;  /* 0x0000500001e07983 */ /* 0x000ee20000300800 */
[----:B------:R-:W-:Y:S01]  /*44c0*/  WARPGROUP.ARRIVE ;  /* 0x00000000000079c5 */ /* 0x000fe20000000000 */
[----:B------:R-:W-:Y:S01]  /*44d0*/  UMOV UR12, UR16 ;  /* 0x00000010000c7c82 */ /* 0x000fe20008000000 */
[----:B------:R-:W-:-:S04]  /*44e0*/  UMOV UR13, UR17 ;  /* 0x00000011000d7c82 */ /* 0x000fc80008000000 */
        /* <DEDUP_REMOVED lines=16> */
[----:B------:R-:W-:Y:S01]  /*45f0*/  MOV R225, R235 ;  /* 0x000000eb00e17202 */ /* 0x000fe20000000f00 */
[----:B------:R-:W-:Y:S01]  /*4600*/  IMAD.MOV.U32 R226, RZ, RZ, R234 ;  /* 0x000000ffffe27224 */ /* 0x000fe200078e00ea */
[----:B------:R-:W-:Y:S01]  /*4610*/  MOV R229, R23 ;  /* 0x0000001700e57202 */ /* 0x000fe20000000f00 */
[----:B------:R-:W-:Y:S01]  /*4620*/  IMAD.MOV.U32 R227, RZ, RZ, R233 ;  /* 0x000000ffffe37224 */ /* 0x000fe200078e00e9 */
[----:B------:R-:W-:Y:S01]  /*4630*/  MOV R233, R19 ;  /* 0x0000001300e97202 */ /* 0x000fe20000000f00 */
[----:B------:R-:W-:Y:S02]  /*4640*/  IMAD.MOV.U32 R228, RZ, RZ, R232 ;  /* 0x000000ffffe47224 */ /* 0x000fe400078e00e8 */
[----:B------:R-:W-:Y:S02]  /*4650*/  IMAD.MOV.U32 R230, RZ, RZ, R22 ;  /* 0x000000ffffe67224 */ /* 0x000fe400078e0016 */
[----:B------:R-:W-:-:S02]  /*4660*/  IMAD.MOV.U32 R231, RZ, RZ, R21 ;  /* 0x000000ffffe77224 */ /* 0x000fc400078e0015 */
[----:B------:R-:W-:Y:S02]  /*4670*/  IMAD.MOV.U32 R232, RZ, RZ, R20 ;  /* 0x000000ffffe87224 */ /* 0x000fe400078e0014 */
[----:B------:R-:W-:Y:S02]  /*4680*/  IMAD.MOV.U32 R234, RZ, RZ, R18 ;  /* 0x000000ffffea7224 */ /* 0x000fe400078e0012 */
[----:B------:R-:W-:Y:S01]  /*4690*/  IMAD.MOV.U32 R235, RZ, RZ, R17 ;  /* 0x000000ffffeb7224 */ /* 0x000fe200078e0011 */
[----:B------:R-:W-:Y:S02]  /*46a0*/  UIADD3 UR8, UR27, 0x2, URZ ;  /* 0x000000021b087890 */ /* 0x000fe4000fffe03f */
[----:B------:R-:W-:Y:S01]  /*46b0*/  UIADD3 UR4, UR28, 0x2, URZ ;  /* 0x000000021c047890 */ /* 0x000fe2000fffe03f */
[----:B------:R-:W-:Y:S01]  /*46c0*/  UMOV UR17, 0x40000040 ;  /* 0x4000004000117882 */ /* 0x000fe20000000000 */
[----:B------:R-:W-:-:S03]  /*46d0*/  UMOV UR19, 0x40000040 ;  /* 0x4000004000137882 */ /* 0x000fc60000000000 */
[----:B------:R-:W-:Y:S02]  /*46e0*/  UMOV UR16, UR8 ;  /* 0x0000000800107c82 */ /* 0x000fe40008000000 */
[----:B------:R-:W-:Y:S01]  /*46f0*/  UMOV UR18, UR4 ;  /* 0x0000000400127c82 */ /* 0x000fe20008000000 */
[----:B------:R-:W-:Y:S02]  /*4700*/  WARPGROUP.DEPBAR.LE gsb0, 0x0 ;  /* 0x00008000000079c5 */ /* 0x000fe40000010000 */
[----:B---3--:R-:W-:-:S06]  /*4710*/  WARPGROUP.ARRIVE ;  /* 0x00000000000079c5 */ /* 0x008fcc0000000000 */
[----:B------:R-:W-:Y:S01]  /*4720*/  HGMMA.64x32x16.F32 R220, gdesc[UR16], R220, gsb0 ;  /* 0x0060000010dc79f0 */ /* 0x000fe200080008dc */
[----:B------:R-:W-:Y:S01]  /*4730*/  UIADD3 UR14, UR28, 0x102, URZ ;  /* 0x000001021c0e7890 */ /* 0x000fe2000fffe03f */
[----:B------:R-:W-:Y:S01]  /*4740*/  UMOV UR12, UR16 ;  /* 0x00000010000c7c82 */ /* 0x000fe20008000000 */
[----:B------:R-:W-:Y:S01]  /*4750*/  UMOV UR13, UR17 ;  /* 0x00000011000d7c82 */ /* 0x000fe20008000000 */
[----:B------:R-:W-:Y:S01]  /*4760*/  UMOV UR15, 0x40000040 ;  /* 0x40000040000f7882 */ /* 0x000fe20000000000 */
[----:B------:R-:W-:Y:S02]  /*4770*/  WARPGROUP.DEPBAR.LE gsb0, 0x0 ;  /* 0x00008000000079c5 */ /* 0x000fe40000010000 */
[----:B------:R-:W-:-:S06]  /*4780*/  WARPGROUP.ARRIVE ;  /* 0x00000000000079c5 */ /* 0x000fcc0000000000 */
        /* <DEDUP_REMOVED lines=40> */
[----:B------:R0:W-:Y:S01]  /*4a10*/  STL.64 [R1+0x40], R220 ;  /* 0x000040dc01007387 */ /* 0x0001e20000100a00 */
[----:B------:R-:W-:Y:S02]  /*4a20*/  WARPGROUP.DEPBAR.LE gsb0, 0x0 ;  /* 0x00008000000079c5 */ /* 0x000fe40000010000 */
[----:B------:R-:W-:-:S06]  /*4a30*/  WARPGROUP.ARRIVE ;  /* 0x00000000000079c5 */ /* 0x000fcc0000000000 */
[----:B------:R-:W-:Y:S01]  /*4a40*/  HGMMA.64x32x16.F32 R184, gdesc[UR12], R184, gsb0 ;  /* 0x006000000cb879f0 */ /* 0x000fe200080008b8 */
[----:B------:R1:W-:Y:S04]  /*4a50*/  STL.64 [R1+0x48], R222 ;  /* 0x000048de01007387 */ /* 0x0003e80000100a00 */
[----:B------:R2:W-:Y:S04]  /*4a60*/  STL.64 [R1+0x50], R224 ;  /* 0x000050e001007387 */ /* 0x0005e80000100a00 */
[----:B------:R3:W-:Y:S04]  /*4a70*/  STL.64 [R1+0x58], R226 ;  /* 0x000058e201007387 */ /* 0x0007e80000100a00 */
[----:B------:R4:W-:Y:S01]  /*4a80*/  STL.64 [R1+0x60], R228 ;  /* 0x000060e401007387 */ /* 0x0009e20000100a00 */
[----:B0-----:R-:W-:-:S03]  /*4a90*/  IMAD.MOV.U32 R220, RZ, RZ, R16 ;  /* 0x000000ffffdc7224 */ /* 0x001fc600078e0010 */
[----:B------:R0:W-:Y:S01]  /*4aa0*/  STL.64 [R1+0x68], R230 ;  /* 0x000068e601007387 */ /* 0x0001e20000100a00 */
[----:B------:R-:W-:Y:S01]  /*4ab0*/  MOV R221, R15 ;  /* 0x0000000f00dd7202 */ /* 0x000fe20000000f00 */
[----:B-1----:R-:W-:Y:S02]  /*4ac0*/  IMAD.MOV.U32 R222, RZ, RZ, R14 ;  /* 0x000000ffffde7224 */ /* 0x002fe400078e000e */
[----:B------:R1:W-:Y:S01]  /*4ad0*/  STL.64 [R1+0x70], R232 ;  /* 0x000070e801007387 */ /* 0x0003e20000100a00 */
[----:B------:R-:W-:Y:S01]  /*4ae0*/  IMAD.MOV.U32 R223, RZ, RZ, R13 ;  /* 0x000000ffffdf7224 */ /* 0x000fe200078e000d */
[----:B--2---:R-:W-:Y:S01]  /*4af0*/  MOV R225, R11 ;  /* 0x0000000b00e17202 */ /* 0x004fe20000000f00 */
[----:B------:R-:W-:Y:S01]  /*4b00*/  IMAD.MOV.U32 R224, RZ, RZ, R12 ;  /* 0x000000ffffe07224 */ /* 0x000fe200078e000c */
[----:B------:R2:W-:Y:S01]  /*4b10*/  STL.64 [R1+0x78], R234 ;  /* 0x000078ea01007387 */ /* 0x0005e20000100a00 */
[----:B---3--:R-:W-:Y:S01]  /*4b20*/  IMAD.MOV.U32 R226, RZ, RZ, R10 ;  /* 0x000000ffffe27224 */ /* 0x008fe200078e000a */
[----:B----4-:R-:W-:Y:S01]  /*4b30*/  MOV R229, R7 ;  /* 0x0000000700e57202 */ /* 0x010fe20000000f00 */
[----:B------:R-:W-:-:S02]  /*4b40*/  IMAD.MOV.U32 R227, RZ, RZ, R9 ;  /* 0x000000ffffe37224 */ /* 0x000fc400078e0009 */
[----:B------:R-:W-:Y:S02]  /*4b50*/  IMAD.MOV.U32 R228, RZ, RZ, R8 ;  /* 0x000000ffffe47224 */ /* 0x000fe400078e0008 */
[----:B0-----:R-:W-:Y:S01]  /*4b60*/  IMAD.MOV.U32 R230, RZ, RZ, R6 ;  /* 0x000000ffffe67224 */ /* 0x001fe200078e0006 */
[----:B-1----:R-:W-:Y:S01]  /*4b70*/  MOV R233, R3 ;  /* 0x0000000300e97202 */ /* 0x002fe20000000f00 */
[----:B------:R-:W-:Y:S02]  /*4b80*/  IMAD.MOV.U32 R231, RZ, RZ, R5 ;  /* 0x000000ffffe77224 */ /* 0x000fe400078e0005 */
[----:B------:R-:W-:Y:S02]  /*4b90*/  IMAD.MOV.U32 R232, RZ, RZ, R4 ;  /* 0x000000ffffe87224 */ /* 0x000fe400078e0004 */
[----:B--2---:R-:W-:Y:S02]  /*4ba0*/  IMAD.MOV.U32 R234, RZ, RZ, R2 ;  /* 0x000000ffffea7224 */ /* 0x004fe400078e0002 */
        /* <DEDUP_REMOVED lines=13> */
[----:B------:R-:W-:Y:S04]  /*4c80*/  STL.64 [R1+0x30], R232 ;  /* 0x000030e801007387 */ /* 0x000fe80000100a00 */
[----:B------:R-:W-:Y:S04]  /*4c90*/  STL.64 [R1+0x38], R234 ;  /* 0x000038ea01007387 */ /* 0x000fe80000100a00 */
        /* <DEDUP_REMOVED lines=47> */
[----:B------:R-:W-:Y:S02]  /*4f90*/  UIADD3 UR8, UR27, 0x4, URZ ;  /* 0x000000041b087890 */ /* 0x000fe4000fffe03f */
[----:B------:R-:W-:Y:S01]  /*4fa0*/  UIADD3 UR4, UR28, 0x4, URZ ;  /* 0x000000041c047890 */ /* 0x000fe2000fffe03f */
[----:B------:R-:W-:Y:S01]  /*4fb0*/  UMOV UR17, 0x40000040 ;  /* 0x4000004000117882 */ /* 0x000fe20000000000 */
[----:B------:R-:W-:-:S03]  /*4fc0*/  UMOV UR19, 0x40000040 ;  /* 0x4000004000137882 */ /* 0x000fc60000000000 */
[----:B------:R-:W-:Y:S02]  /*4fd0*/  UMOV UR16, UR8 ;  /* 0x0000000800107c82 */ /* 0x000fe40008000000 */
[----:B------:R-:W-:Y:S01]  /*4fe0*/  UMOV UR18, UR4 ;  /* 0x0000000400127c82 */ /* 0x000fe20008000000 */
[----:B------:R-:W-:Y:S02]  /*4ff0*/  WARPGROUP.DEPBAR.LE gsb0, 0x0 ;  /* 0x00008000000079c5 */ /* 0x000fe40000010000 */
[----:B--2---:R-:W-:-:S06]  /*5000*/  WARPGROUP.ARRIVE ;  /* 0x00000000000079c5 */ /* 0x004fcc0000000000 */
        /* <DEDUP_REMOVED lines=26> */
[----:B------:R0:W-:Y:S01]  /*51b0*/  STL.64 [R1+0x40], R216 ;  /* 0x000040d801007387 */ /* 0x0001e20000100a00 */
[----:B------:R-:W-:-:S03]  /*51c0*/  IMAD.MOV.U32 R16, RZ, RZ, R221 ;  /* 0x000000ffff107224 */ /* 0x000fc600078e00dd */
[----:B------:R1:W-:Y:S01]  /*51d0*/  STL.64 [R1+0x48], R218 ;  /* 0x000048da01007387 */ /* 0x0003e20000100a00 */
[----:B------:R-:W-:-:S03]  /*51e0*/  MOV R4, R222 ;  /* 0x000000de00047202 */ /* 0x000fc60000000f00 */
[----:B------:R2:W-:Y:S01]  /*51f0*/  STL [R1+0x50], R220 ;  /* 0x000050dc01007387 */ /* 0x0005e20000100800 */
[----:B------:R-:W-:-:S03]  /*5200*/  IMAD.MOV.U32 R2, RZ, RZ, R223 ;  /* 0x000000ffff027224 */ /* 0x000fc600078e00df */
[----:B0-----:R-:W3:Y:S01]  /*5210*/  LDL.LU.64 R216, [R1] ;  /* 0x0000000001d87983 */ /* 0x001ee20000300a00 */
[----:B------:R-:W-:-:S03]  /*5220*/  IMAD.MOV.U32 R0, RZ, RZ, R224 ;  /* 0x000000ffff007224 */ /* 0x000fc600078e00e0 */
[----:B-1----:R-:W3:Y:S01]  /*5230*/  LDL.LU.64 R218, [R1+0x8] ;  /* 0x0000080001da7983 */ /* 0x002ee20000300a00 */
[----:B------:R-:W-:Y:S01]  /*5240*/  IMAD.MOV.U32 R235, RZ, RZ, R225 ;  /* 0x000000ffffeb7224 */ /* 0x000fe200078e00e1 */
[----:B------:R-:W-:Y:S02]  /*5250*/  MOV R234, R226 ;  /* 0x000000e200ea7202 */ /* 0x000fe40000000f00 */
[----:B--2---:R-:W3:Y:S01]  /*5260*/  LDL.LU.64 R220, [R1+0x10] ;  /* 0x0000100001dc7983 */ /* 0x004ee20000300a00 */
[----:B------:R-:W-:-:S03]  /*5270*/  IMAD.MOV.U32 R233, RZ, RZ, R227 ;  /* 0x000000ffffe97224 */ /* 0x000fc600078e00e3 */
[----:B------:R-:W3:Y:S01]  /*5280*/  LDL.LU.64 R222, [R1+0x18] ;  /* 0x0000180001de7983 */ /* 0x000ee20000300a00 */
[----:B------:R-:W-:Y:S01]  /*5290*/  IMAD.MOV.U32 R232, RZ, RZ, R228 ;  /* 0x000000ffffe87224 */ /* 0x000fe200078e00e4 */
[----:B------:R-:W-:Y:S01]  /*52a0*/  MOV R22, R230 ;  /* 0x000000e600167202 */ /* 0x000fe20000000f00 */
[----:B------:R-:W-:Y:S01]  /*52b0*/  IMAD.MOV.U32 R23, RZ, RZ, R229 ;  /* 0x000000ffff177224 */ /* 0x000fe200078e00e5 */
[----:B------:R-:W3:Y:S01]  /*52c0*/  LDL.LU.64 R224, [R1+0x20] ;  /* 0x0000200001e07983 */ /* 0x000ee20000300a00 */
[----:B------:R-:W-:-:S03]  /*52d0*/  IMAD.MOV.U32 R21, RZ, RZ, R231 ;  /* 0x000000ffff157224 */ /* 0x000fc600078e00e7 */
[----:B------:R-:W3:Y:S04]  /*52e0*/  LDL.LU.64 R226, [R1+0x28] ;  /* 0x0000280001e27983 */ /* 0x000ee80000300a00 */
[----:B------:R-:W3:Y:S04]  /*52f0*/  LDL.LU.64 R228, [R1+0x30] ;  /* 0x0000300001e47983 */ /* 0x000ee80000300a00 */
[----:B------:R-:W3:Y:S01]  /*5300*/  LDL.LU.64 R230, [R1+0x38] ;  /* 0x0000380001e67983 */ /* 0x000ee20000300a00 */
        /* <DEDUP_REMOVED lines=28> */
[----:B------:R-:W-:Y:S03]  /*54d0*/  HGMMA.64x32x16.F32 R216, gdesc[UR16], R216, gsb0 ;  /* 0x0060000010d879f0 */ /* 0x000fe600080008d8 */
[----:B------:R-:W-:Y:S02]  /*54e0*/  WARPGROUP.DEPBAR.LE gsb0, 0x0 ;  /* 0x00008000000079c5 */ /* 0x000fe40000010000 */
[----:B------:R-:W-:Y:S01]  /*54f0*/  MOV R5, R230 ;  /* 0x000000e600057202 */ /* 0x000fe20000000f00 */
[----:B------:R-:W-:Y:S01]  /*5500*/  IMAD.MOV.U32 R3, RZ, RZ, R231 ;  /* 0x000000ffff037224 */ /* 0x000fe200078e00e7 */
[----:B------:R-:W-:Y:S01]  /*5510*/  MOV R9, R226 ;  /* 0x000000e200097202 */ /* 0x000fe20000000f00 */
[----:B------:R-:W-:Y:S01]  /*5520*/  IMAD.MOV.U32 R7, RZ, RZ, R228 ;  /* 0x000000ffff077224 */ /* 0x000fe200078e00e4 */
[----:B------:R-:W2:Y:S01]  /*5530*/  LDL.LU.64 R230, [R1+0x120] ;  /* 0x0001200001e67983 */ /* 0x000ea20000300a00 */
[----:B------:R-:W-:-:S02]  /*5540*/  IMAD.MOV.U32 R6, RZ, RZ, R229 ;  /* 0x000000ffff067224 */ /* 0x000fc400078e00e5 */
        /* <DEDUP_REMOVED lines=35> */
[----:B------:R0:W-:Y:S04]  /*5780*/  STL.64 [R1+0xa8], R220 ;  /* 0x0000a8dc01007387 */ /* 0x0001e80000100a00 */
[----:B0-----:R-:W2:Y:S04]  /*5790*/  LDL.LU R220, [R1+0x40] ;  /* 0x0000400001dc7983 */ /* 0x001ea80000300800 */
[----:B------:R-:W2:Y:S04]  /*57a0*/  LDL.LU R221, [R1+0x44] ;  /* 0x0000440001dd7983 */ /* 0x000ea80000300800 */
[----:B------:R-:W2:Y:S04]  /*57b0*/  LDL.LU R222, [R1+0x48] ;  /* 0x0000480001de7983 */ /* 0x000ea80000300800 */
[----:B------:R-:W2:Y:S04]  /*57c0*/  LDL.LU R223, [R1+0x4c] ;  /* 0x00004c0001df7983 */ /* 0x000ea80000300800 */
[----:B------:R-:W2:Y:S01]  /*57d0*/  LDL.LU R224, [R1+0x50] ;  /* 0x0000500001e07983 */ /* 0x000ea20000300800 */
        /* <DEDUP_REMOVED lines=13> */
[----:B------:R-:W-:Y:S01]  /*58b0*/  IMAD.MOV.U32 R229, RZ, RZ, R235 ;  /* 0x000000ffffe57224 */ /* 0x000fe200078e00eb */
[----:B------:R-:W-:Y:S01]  /*58c0*/  MOV R231, R233 ;  /* 0x000000e900e77202 */ /* 0x000fe20000000f00 */
[----:B------:R-:W-:Y:S01]  /*58d0*/  IMAD.MOV.U32 R230, RZ, RZ, R234 ;  /* 0x000000ffffe67224 */ /* 0x000fe200078e00ea */
[----:B------:R-:W-:Y:S01]  /*58e0*/  MOV R227, R2 ;  /* 0x0000000200e37202 */ /* 0x000fe20000000f00 */
[----:B------:R-:W-:Y:S02]  /*58f0*/  IMAD.MOV.U32 R225, RZ, RZ, R16 ;  /* 0x000000ffffe17224 */ /* 0x000fe400078e0010 */
[----:B------:R-:W-:Y:S02]  /*5900*/  IMAD.MOV.U32 R226, RZ, RZ, R4 ;  /* 0x000000ffffe27224 */ /* 0x000fe400078e0004 */
[----:B------:R-:W-:Y:S01]  /*5910*/  IMAD.MOV.U32 R228, RZ, RZ, R0 ;  /* 0x000000ffffe47224 */ /* 0x000fe200078e0000 */
[----:B------:R-:W-:Y:S01]  /*5920*/  UIADD3 UR8, UR27, 0x6, URZ ;  /* 0x000000061b087890 */ /* 0x000fe2000fffe03f */
[----:B------:R-:W-:Y:S01]  /*5930*/  IMAD.MOV.U32 R233, RZ, RZ, R23 ;  /* 0x000000ffffe97224 */ /* 0x000fe200078e0017 */
[----:B------:R-:W-:Y:S01]  /*5940*/  UIADD3 UR4, UR28, 0x6, URZ ;  /* 0x000000061c047890 */ /* 0x000fe2000fffe03f */
[----:B------:R-:W-:Y:S01]  /*5950*/  IMAD.MOV.U32 R234, RZ, RZ, R22 ;  /* 0x000000ffffea7224 */ /* 0x000fe200078e0016 */
[----:B------:R-:W-:Y:S01]  /*5960*/  UMOV UR17, 0x40000040 ;  /* 0x4000004000117882 */ /* 0x000fe20000000000 */
[----:B------:R-:W-:Y:S01]  /*5970*/  IMAD.MOV.U32 R235, RZ, RZ, R21 ;  /* 0x000000ffffeb7224 */ /* 0x000fe200078e0015 */
[----:B------:R-:W-:Y:S01]  /*5980*/  UMOV UR19, 0x40000040 ;  /* 0x4000004000137882 */ /* 0x000fe20000000000 */
[----:B------:R-:W-:Y:S01]  /*5990*/  UMOV UR16, UR8 ;  /* 0x0000000800107c82 */ /* 0x000fe20008000000 */
[----:B------:R-:W-:Y:S01]  /*59a0*/  UIADD3 UR14, UR28, 0x106, URZ ;  /* 0x000001061c0e7890 */ /* 0x000fe2000fffe03f */
[----:B------:R0:W5:Y:S01]  /*59b0*/  LDL.LU R16, [R1+0xe4] ;  /* 0x0000e40001107983 */ /* 0x0001620000300800 */
[----:B------:R-:W-:Y:S01]  /*59c0*/  UMOV UR18, UR4 ;  /* 0x0000000400127c82 */ /* 0x000fe20008000000 */
[----:B------:R-:W-:-:S02]  /*59d0*/  WARPGROUP.DEPBAR.LE gsb0, 0x0 ;  /* 0x00008000000079c5 */ /* 0x000fc40000010000 */
[----:B------:R-:W-:Y:S01]  /*59e0*/  UMOV UR12, UR16 ;  /* 0x00000010000c7c82 */ /* 0x000fe20008000000 */
[----:B------:R-:W-:Y:S01]  /*59f0*/  UMOV UR13, UR17 ;  /* 0x00000011000d7c82 */ /* 0x000fe20008000000 */
[----:B------:R-:W-:Y:S01]  /*5a00*/  UMOV UR15, 0x40000040 ;  /* 0x40000040000f7882 */ /* 0x000fe20000000000 */
[----:B------:R-:W-:Y:S01]  /*5a10*/  UIADD3 UR10, UR28, 0x206, URZ ;  /* 0x000002061c0a7890 */ /* 0x000fe2000fffe03f */
[----:B------:R0:W5:Y:S01]  /*5a20*/  LDL.LU R4, [R1+0xe0] ;  /* 0x0000e00001047983 */ /* 0x0001620000300800 */
        /* <DEDUP_REMOVED lines=49> */
[----:B------:R-:W-:Y:S04]  /*5d40*/  STL.64 [R1+0x48], R222 ;  /* 0x000048de01007387 */ /* 0x000fe80000100a00 */
[----:B------:R2:W-:Y:S04]  /*5d50*/  STL.64 [R1+0x50], R224 ;  /* 0x000050e001007387 */ /* 0x0005e80000100a00 */
[----:B------:R-:W-:Y:S04]  /*5d60*/  STL.64 [R1+0x58], R226 ;  /* 0x000058e201007387 */ /* 0x000fe80000100a00 */
[----:B------:R3:W-:Y:S01]  /*5d70*/  STL.64 [R1+0x60], R228 ;  /* 0x000060e401007387 */ /* 0x0007e20000100a00 */
[----:B-1----:R-:W-:-:S03]  /*5d80*/  MOV R220, R20 ;  /* 0x0000001400dc7202 */ /* 0x002fc60000000f00 */
[----:B------:R-:W-:Y:S01]  /*5d90*/  STL.64 [R1+0x68], R230 ;  /* 0x000068e601007387 */ /* 0x000fe20000100a00 */
[----:B------:R-:W-:Y:S01]  /*5da0*/  IMAD.MOV.U32 R221, RZ, RZ, R19 ;  /* 0x000000ffffdd7224 */ /* 0x000fe200078e0013 */
[----:B--2---:R-:W-:Y:S02]  /*5db0*/  MOV R224, R15 ;  /* 0x0000000f00e07202 */ /* 0x004fe40000000f00 */
[----:B------:R1:W-:Y:S01]  /*5dc0*/  STL.64 [R1+0x70], R232 ;  /* 0x000070e801007387 */ /* 0x0003e20000100a00 */
[----:B------:R-:W-:Y:S02]  /*5dd0*/  IMAD.MOV.U32 R222, RZ, RZ, R18 ;  /* 0x000000ffffde7224 */ /* 0x000fe400078e0012 */
[----:B------:R-:W-:Y:S01]  /*5de0*/  IMAD.MOV.U32 R223, RZ, RZ, R17 ;  /* 0x000000ffffdf7224 */ /* 0x000fe200078e0011 */
[----:B------:R2:W-:Y:S01]  /*5df0*/  STL.64 [R1+0x78], R234 ;  /* 0x000078ea01007387 */ /* 0x0005e20000100a00 */
[----:B------:R-:W-:Y:S01]  /*5e00*/  IMAD.MOV.U32 R225, RZ, RZ, R14 ;  /* 0x000000ffffe17224 */ /* 0x000fe200078e000e */
[----:B---3--:R-:W-:Y:S01]  /*5e10*/  MOV R228, R11 ;  /* 0x0000000b00e47202 */ /* 0x008fe20000000f00 */
[----:B------:R-:W-:-:S02]  /*5e20*/  IMAD.MOV.U32 R226, RZ, RZ, R13 ;  /* 0x000000ffffe27224 */ /* 0x000fc400078e000d */
[----:B------:R-:W-:Y:S02]  /*5e30*/  IMAD.MOV.U32 R227, RZ, RZ, R12 ;  /* 0x000000ffffe37224 */ /* 0x000fe400078e000c */
[----:B------:R-:W-:Y:S01]  /*5e40*/  IMAD.MOV.U32 R229, RZ, RZ, R10 ;  /* 0x000000ffffe57224 */ /* 0x000fe200078e000a */
[----:B-1----:R-:W-:Y:S01]  /*5e50*/  MOV R232, R7 ;  /* 0x0000000700e87202 */ /* 0x002fe20000000f00 */
[----:B------:R-:W-:Y:S02]  /*5e60*/  IMAD.MOV.U32 R230, RZ, RZ, R9 ;  /* 0x000000ffffe67224 */ /* 0x000fe400078e0009 */
[----:B------:R-:W-:Y:S02]  /*5e70*/  IMAD.MOV.U32 R231, RZ, RZ, R8 ;  /* 0x000000ffffe77224 */ /* 0x000fe400078e0008 */
[----:B------:R-:W-:Y:S02]  /*5e80*/  IMAD.MOV.U32 R233, RZ, RZ, R6 ;  /* 0x000000ffffe97224 */ /* 0x000fe400078e0006 */
[----:B--2---:R-:W-:-:S02]  /*5e90*/  IMAD.MOV.U32 R234, RZ, RZ, R5 ;  /* 0x000000ffffea7224 */ /* 0x004fc400078e0005 */
        /* <DEDUP_REMOVED lines=15> */
[----:B-1----:R-:W2:Y:S04]  /*5f90*/  LDL.LU.64 R230, [R1+0xd0] ;  /* 0x0000d00001e67983 */ /* 0x002ea80000300a00 */
        /* <DEDUP_REMOVED lines=31> */
[----:B0-----:R-:W-:Y:S05]  /*6190*/  @!P0 BRA `(.L_x_23) ;  /* 0x0000000000048947 */ /* 0x001fea0003800000 */
[----:B------:R-:W-:Y:S01]  /*61a0*/  BPT.TRAP 0x1 ;  /* 0x000000040000795c */ /* 0x000fe20000300000 */
.L_x_23:
[----:B------:R-:W-:Y:S02]  /*61b0*/  UISETP.GT.U32.AND UP0, UPT, UR38, 0x1, UPT ;  /* 0x000000012600788c */ /* 0x000fe4000bf04070 */
[----:B------:R-:W-:-:S04]  /*61c0*/  ULEA UR4, UR24, UR42, 0x3 ;  /* 0x0000002a18047291 */ /* 0x000fc8000f8e183f */
[----:B------:R-:W-:Y:S01]  /*61d0*/  UIADD3 UR4, UR4, 0x18, URZ ;  /* 0x0000001804047890 */ /* 0x000fe2000fffe03f */
[----:B------:R-:W-:-:S03]  /*61e0*/  PLOP3.LUT P1, PT, PT, PT, UP0, 0x80, 0x0 ;  /* 0x000000000000781c */ /* 0x000fc60003f2f008 */
[----:B------:R-:W-:-:S09]  /*61f0*/  UPRMT UR4, URZ, 0x654, UR4 ;  /* 0x000006543f047896 */ /* 0x000fd20008000004 */
[----:B------:R-:W-:Y:S01]  /*6200*/  SYNCS.ARRIVE.TRANS64.RED.A1T0 RZ, [UR4], RZ ;  /* 0x000000ffffff79a7 */ /* 0x000fe20008100404 */
[----:B------:R-:W-:Y:S05]  /*6210*/  @P1 BRA `(.L_x_24) ;  /* 0x0000000000041947 */ /* 0x000fea0003800000 */
[----:B------:R-:W-:Y:S01]  /*6220*/  BPT.TRAP 0x1 ;  /* 0x000000040000795c */ /* 0x000fe20000300000 */
.L_x_24:
[----:B------:R-:W-:Y:S02]  /*6230*/  UISETP.GT.AND UP2, UPT, UR25, 0x1, UPT ;  /* 0x000000011900788c */ /* 0x000fe4000bf44270 */
[----:B------:R-:W-:Y:S02]  /*6240*/  UIADD3 UR26, UR26, 0x1, URZ ;  /* 0x000000011a1a7890 */ /* 0x000fe4000fffe03f */
[----:B------:R-:W-:Y:S02]  /*6250*/  UIADD3 UR24, UR24, 0x1, URZ ;  /* 0x0000000118187890 */ /* 0x000fe4000fffe03f */
[----:B------:R-:W-:Y:S01]  /*6260*/  PLOP3.LUT P1, PT, PT, PT, UP2, 0x80, 0x0 ;  /* 0x000000000000781c */ /* 0x000fe20003f2f028 */
[----:B------:R-:W-:Y:S02]  /*6270*/  UISETP.NE.AND UP0, UPT, UR26, 0x3, UPT ;  /* 0x000000031a00788c */ /* 0x000fe4000bf05270 */
[----:B------:R-:W-:Y:S02]  /*6280*/  UISETP.NE.AND UP1, UPT, UR24, 0x3, UPT ;  /* 0x000000031800788c */ /* 0x000fe4000bf25270 */
[----:B------:R-:W-:-:S02]  /*6290*/  USEL UR4, URZ, 0x1, UP0 ;  /* 0x000000013f047887 */ /* 0x000fc40008000000 */
[----:B------:R-:W-:Y:S02]  /*62a0*/  UIADD3 UR25, UR25, -0x1, URZ ;  /* 0xffffffff19197890 */ /* 0x000fe4000fffe03f */
[----:B------:R-:W-:Y:S02]  /*62b0*/  USEL UR26, UR26, URZ, UP0 ;  /* 0x0000003f1a1a7287 */ /* 0x000fe40008000000 */
[----:B------:R-:W-:Y:S01]  /*62c0*/  USEL UR24, UR24, URZ, UP1 ;  /* 0x0000003f18187287 */ /* 0x000fe20008800000 */
[----:B-----5:R-:W-:Y:S01]  /*62d0*/  LOP3.LUT R0, R0, UR4, RZ, 0x3c, !PT ;  /* 0x0000000400007c12 */ /* 0x020fe2000f8e3cff */
[----:B------:R-:W-:Y:S10]  /*62e0*/  @P1 BRA `(.L_x_25) ;  /* 0xffffffd800041947 */ /* 0x000ff4000383ffff */
.L_x_18:
[----:B------:R-:W0:Y:S02]  /*62f0*/  LDC R0, c[0x0][0x28c] ;  /* 0x0000a300ff007b82 */ /* 0x000e240000000800 */
[----:B0-----:R-:W-:-:S13]  /*6300*/  ISETP.GE.AND P1, PT, R0, 0x1, PT ;  /* 0x000000010000780c */ /* 0x001fda0003f26270 */
[----:B------:R-:W-:Y:S05]  /*6310*/  @!P1 BRA `(.L_x_26) ;  /* 0x0000000000389947 */ /* 0x000fea0003800000 */
[----:B------:R-:W-:Y:S05]  /*6320*/  @!P0 BRA `(.L_x_27) ;  /* 0x0000000000048947 */ /* 0x000fea0003800000 */
[----:B------:R-:W-:Y:S01]  /*6330*/  BPT.TRAP 0x1 ;  /* 0x000000040000795c */ /* 0x000fe20000300000 */
.L_x_27:
[----:B------:R-:W-:Y:S01]  /*6340*/  IADD3 R0, R4, UR37, RZ ;  /* 0x0000002504007c10 */ /* 0x000fe2000fffe0ff */
[----:B------:R-:W-:-:S04]  /*6350*/  UISETP.GT.U32.AND UP0, UPT, UR38, 0x1, UPT ;  /* 0x000000012600788c */ /* 0x000fc8000bf04070 */
[----:B------:R-:W-:Y:S02]  /*6360*/  IMAD.WIDE.U32 R4, R0, -0x55555555, RZ ;  /* 0xaaaaaaab00047825 */ /* 0x000fe400078e00ff */
[----:B------:R-:W-:-:S03]  /*6370*/  PLOP3.LUT P0, PT, PT, PT, UP0, 0x80, 0x0 ;  /* 0x000000000000781c */ /* 0x000fc60003f0f008 */
[----:B------:R-:W-:-:S05]  /*6380*/  SHF.R.U32.HI R4, RZ, 0x1, R5 ;  /* 0x00000001ff047819 */ /* 0x000fca0000011605 */
[----:B------:R-:W-:-:S05]  /*6390*/  IMAD R0, R4, -0x3, R0 ;  /* 0xfffffffd04007824 */ /* 0x000fca00078e0200 */
[----:B------:R-:W-:-:S05]  /*63a0*/  LEA R0, R0, UR42, 0x3 ;  /* 0x0000002a00007c11 */ /* 0x000fca000f8e18ff */
[----:B------:R-:W-:-:S05]  /*63b0*/  VIADD R0, R0, 0x18 ;  /* 0x0000001800007836 */ /* 0x000fca0000000000 */
[----:B------:R-:W-:-:S04]  /*63c0*/  PRMT R0, RZ, 0x654, R0 ;  /* 0x00000654ff007816 */ /* 0x000fc80000000000 */
[----:B------:R0:W-:Y:S01]  /*63d0*/  SYNCS.ARRIVE.TRANS64.RED.A1T0 RZ, [R0+URZ], RZ ;  /* 0x000000ff00ff79a7 */ /* 0x0001e2000810043f */
[----:B------:R-:W-:Y:S05]  /*63e0*/  @P0 BRA `(.L_x_26) ;  /* 0x0000000000040947 */ /* 0x000fea0003800000 */
[----:B------:R-:W-:Y:S01]  /*63f0*/  BPT.TRAP 0x1 ;  /* 0x000000040000795c */ /* 0x000fe20000300000 */
.L_x_26:
[----:B------:R-:W1:Y:S01]  /*6400*/  S2R R5, SR_TID.X ;  /* 0x0000000000057919 */ /* 0x000e620000002100 */
[----:B------:R-:W-:Y:S02]  /*6410*/  UIMAD UR43, UR43, 0xa0, URZ ;  /* 0x000000a02b2b78a4 */ /* 0x000fe4000f8e023f */
[----:B------:R-:W-:Y:S01]  /*6420*/  USHF.R.S32.HI UR10, URZ, 0x1f, UR40 ;  /* 0x0000001f3f0a7899 */ /* 0x000fe20008011428 */
[----:B0-----:R-:W0:Y:S01]  /*6430*/  S2R R0, SR_TID.X ;  /* 0x0000000000007919 */ /* 0x001e220000002100 */
[----:B------:R-:W-:Y:S01]  /*6440*/  ULDC.64 UR8, c[0x0][0x5d0] ;  /* 0x0001740000087ab9 */ /* 0x000fe20000000a00 */
[----:B------:R-:W-:Y:S01]  /*6450*/  UIMAD.WIDE UR6, UR44, 0x180, URZ ;  /* 0x000001802c0678a5 */ /* 0x000fe2000f8e023f */
[----:B------:R-:W-:Y:S01]  /*6460*/  MOV R236, UR43 ;  /* 0x0000002b00ec7c02 */ /* 0x000fe20008000f00 */
[----:B------:R-:W-:Y:S02]  /*6470*/  UIMAD UR4, UR10, UR8, URZ ;  /* 0x000000080a0472a4 */ /* 0x000fe4000f8e023f */
[----:B------:R-:W-:Y:S01]  /*6480*/  IMAD.U32 R6, RZ, RZ, UR8 ;  /* 0x00000008ff067e24 */ /* 0x000fe2000f8e00ff */
[----:B------:R-:W-:-:S02]  /*6490*/  UIMAD UR44, UR44, 0x180, URZ ;  /* 0x000001802c2c78a4 */ /* 0x000fc4000f8e023f */
[----:B------:R-:W-:Y:S01]  /*64a0*/  UIMAD UR4, UR40, UR9, UR4 ;  /* 0x00000009280472a4 */ /* 0x000fe2000f8e0204 */
[----:B------:R-:W-:Y:S01]  /*64b0*/  ULDC UR8, c[0x0][0x284] ;  /* 0x0000a10000087ab9 */ /* 0x000fe20000000800 */
[----:B------:R-:W-:Y:S02]  /*64c0*/  UIADD3 UR37, UR41, UR37, URZ ;  /* 0x0000002529257290 */ /* 0x000fe4000fffe03f */
[----:B------:R-:W-:Y:S02]  /*64d0*/  UISETP.GE.U32.AND UP2, UPT, UR41, 0x3, UPT ;  /* 0x000000032900788c */ /* 0x000fe4000bf46070 */
[----:B------:R-:W-:-:S04]  /*64e0*/  UISETP.GT.U32.AND UP1, UPT, UR37, 0x2, UPT ;  /* 0x000000022500788c */ /* 0x000fc8000bf24070 */
[----:B------:R-:W-:Y:S01]  /*64f0*/  UISETP.LT.U32.AND UP1, UPT, UR41, 0x3, UP1 ;  /* 0x000000032900788c */ /* 0x000fe20008f21070 */
[C---:B-1----:R-:W-:Y:S01]  /*6500*/  IMAD.SHL.U32 R237, R5.reuse, 0x2, RZ ;  /* 0x0000000205ed7824 */ /* 0x042fe200078e00ff */
[----:B------:R-:W-:Y:S02]  /*6510*/  LOP3.LUT R4, R5, 0x60, RZ, 0xc0, !PT ;  /* 0x0000006005047812 */ /* 0x000fe400078ec0ff */
[----:B0-----:R-:W-:Y:S02]  /*6520*/  SHF.R.U32.HI R3, RZ, 0x7, R0 ;  /* 0x00000007ff037819 */ /* 0x001fe40000011600 */
[----:B------:R-:W-:Y:S02]  /*6530*/  LOP3.LUT R236, R236, 0x6, R237, 0xf8, !PT ;  /* 0x00000006ecec7812 */ /* 0x000fe400078ef8ed */
[----:B------:R-:W-:Y:S02]  /*6540*/  LOP3.LUT R3, R3, 0x1, RZ, 0xc0, !PT ;  /* 0x0000000103037812 */ /* 0x000fe400078ec0ff */
[----:B------:R-:W-:-:S02]  /*6550*/  SHF.R.U32.HI R0, RZ, 0x2, R5 ;  /* 0x00000002ff007819 */ /* 0x000fc40000011605 */
[----:B------:R-:W-:Y:S01]  /*6560*/  SHF.R.S32.HI R237, RZ, 0x1f, R236 ;  /* 0x0000001fffed7819 */ /* 0x000fe200000114ec */
[----:B------:R-:W-:Y:S01]  /*6570*/  IMAD.SHL.U32 R17, R3, 0x40, RZ ;  /* 0x0000004003117824 */ /* 0x000fe200078e00ff */
[----:B------:R-:W-:Y:S02]  /*6580*/  LOP3.LUT R0, R0, 0x7, RZ, 0xc0, !PT ;  /* 0x0000000700007812 */ /* 0x000fe400078ec0ff */
[----:B------:R-:W-:Y:S01]  /*6590*/  SHF.R.U32.HI R4, RZ, 0x1, R4 ;  /* 0x00000001ff047819 */ /* 0x000fe20000011604 */
[----:B------:R-:W-:Y:S01]  /*65a0*/  IMAD.WIDE.U32 R6, R6, UR40, R236 ;  /* 0x0000002806067c25 */ /* 0x000fe2000f8e00ec */
[--C-:B------:R-:W-:Y:S02]  /*65b0*/  LOP3.LUT R17, R17, 0x40, R0.reuse, 0xe2, !PT ;  /* 0x0000004011117812 */ /* 0x100fe400078ee200 */
[----:B------:R-:W-:Y:S01]  /*65c0*/  IADD3 R0, RZ, -R4, -R0 ;  /* 0x80000004ff007210 */ /* 0x000fe20007ffe800 */
[----:B------:R-:W-:Y:S01]  /*65d0*/  VIADD R7, R7, UR4 ;  /* 0x0000000407077c36 */ /* 0x000fe20008000000 */
[----:B------:R-:W-:Y:S01]  /*65e0*/  ULDC UR4, c[0x0][0x288] ;  /* 0x0000a20000047ab9 */ /* 0x000fe20000000800 */
[----:B------:R-:W-:Y:S01]  /*65f0*/  LOP3.LUT R17, R17, UR6, R4, 0xfe, !PT ;  /* 0x0000000611117c12 */ /* 0x000fe2000f8efe04 */
[----:B------:R-:W-:Y:S01]  /*6600*/  UISETP.GE.AND UP0, UPT, UR43, UR4, UPT ;  /* 0x000000042b00728c */ /* 0x000fe2000bf06270 */
[----:B------:R-:W-:Y:S01]  /*6610*/  IMAD R0, R3, -0x40, R0 ;  /* 0xffffffc003007824 */ /* 0x000fe200078e0200 */
[----:B------:R-:W-:Y:S01]  /*6620*/  MOV R4, 0xfffffffe ;  /* 0xfffffffe00047802 */ /* 0x000fe20000000f00 */
[----:B------:R-:W-:Y:S01]  /*6630*/  IMAD.U32 R3, RZ, RZ, UR8 ;  /* 0x00000008ff037e24 */ /* 0x000fe2000f8e00ff */
[----:B------:R-:W-:-:S02]  /*6640*/  UISETP.GE.OR UP0, UPT, UR44, UR8, UP0 ;  /* 0x000000082c00728c */ /* 0x000fc40008706670 */
[----:B------:R-:W-:Y:S02]  /*6650*/  USEL UR8, URZ, 0x1, !UP1 ;  /* 0x000000013f087887 */ /* 0x000fe4000c800000 */
[----:B------:R-:W-:Y:S01]  /*6660*/  IADD3 R3, R3, -UR44, R0 ;  /* 0x8000002c03037c10 */ /* 0x000fe2000fffe000 */
[----:B------:R-:W-:Y:S01]  /*6670*/  UMOV UR44, 0xffffffff ;  /* 0xffffffff002c7882 */ /* 0x000fe20000000000 */
[----:B------:R-:W-:Y:S01]  /*6680*/  LOP3.LUT R0, R5, 0x3, RZ, 0xc0, !PT ;  /* 0x0000000305007812 */ /* 0x000fe200078ec0ff */
[----:B------:R-:W-:Y:S01]  /*6690*/  ULOP3.LUT UR36, UR36, UR8, URZ, 0x3c, !UPT ;  /* 0x0000000824247292 */ /* 0x000fe2000f8e3c3f */
[----:B------:R-:W-:-:S03]  /*66a0*/  PLOP3.LUT P0, PT, PT, PT, UP0, 0x80, 0x0 ;  /* 0x000000000000781c */ /* 0x000fc60003f0f008 */
[----:B------:R-:W-:Y:S01]  /*66b0*/  IMAD R0, R0, R4, UR4 ;  /* 0x0000000400007e24 */ /* 0x000fe2000f8e0204 */
[----:B------:R-:W-:-:S03]  /*66c0*/  UIMAD.WIDE.U32 UR4, UR37, -0x55555555, URZ ;  /* 0xaaaaaaab250478a5 */ /* 0x000fc6000f8e003f */
[----:B------:R-:W-:Y:S01]  /*66d0*/  VIADD R0, R0, -UR43 ;  /* 0x8000002b00007c36 */ /* 0x000fe20008000000 */
[----:B------:R-:W-:-:S04]  /*66e0*/  USHF.R.U32.HI UR4, URZ, 0x1, UR5 ;  /* 0x000000013f047899 */ /* 0x000fc80008011605 */
[----:B------:R-:W-:Y:S02]  /*66f0*/  UIMAD UR37, UR4, -0x3, UR37 ;  /* 0xfffffffd042578a4 */ /* 0x000fe4000f8e0225 */
[----:B------:R-:W-:Y:S01]  /*6700*/  @UP2 ULOP3.LUT UR36, UR36, 0x1, UR4, 0x78, !UPT ;  /* 0x0000000124242892 */ /* 0x000fe2000f8e7804 */
[----:B------:R-:W-:Y:S11]  /*6710*/  @P0 BRA `(.L_x_28) ;  /* 0x000000f400b40947 */ /* 0x000ff60003800000 */
[----:B-----5:R-:W-:Y:S01]  /*6720*/  FSETP.NEU.AND P2, PT, R16, RZ, PT ;  /* 0x000000ff1000720b */ /* 0x020fe20003f4d000 */
[----:B------:R-:W-:Y:S01]  /*6730*/  ULDC.64 UR8, c[0x0][0x5c8] ;  /* 0x0001720000087ab9 */ /* 0x000fe20000000a00 */
[----:B------:R-:W-:Y:S01]  /*6740*/  ISETP.GT.AND P0, PT, R3, RZ, PT ;  /* 0x000000ff0300720c */ /* 0x000fe20003f04270 */
[----:B------:R-:W-:Y:S01]  /*6750*/  UIMAD UR4, UR7, UR8, URZ ;  /* 0x00000008070472a4 */ /* 0x000fe2000f8e023f */
[----:B------:R-:W-:Y:S01]  /*6760*/  IMAD.U32 R12, RZ, RZ, UR9 ;  /* 0x00000009ff0c7e24 */ /* 0x000fe2000f8e00ff */
[----:B------:R-:W-:Y:S01]  /*6770*/  BSSY B0, `(.L_x_28) ;  /* 0x0000f67000007945 */ /* 0x000fe20003800000 */
[----:B------:R-:W-:Y:S01]  /*6780*/  IMAD.WIDE.U32 R6, R17, UR8, R6 ;  /* 0x0000000811067c25 */ /* 0x000fe2000f8e0006 */
[----:B------:R-:W-:-:S03]  /*6790*/  ISETP.GT.AND P1, PT, R0, RZ, P0 ;  /* 0x000000ff0000720c */ /* 0x000fc60000724270 */
[----:B------:R-:W-:-:S04]  /*67a0*/  IMAD R12, R17, R12, UR4 ;  /* 0x00000004110c7e24 */ /* 0x000fc8000f8e020c */
[----:B------:R-:W-:Y:S01]  /*67b0*/  IMAD.IADD R12, R7, 0x1, R12 ;  /* 0x00000001070c7824 */ /* 0x000fe200078e020c */
[----:B------:R-:W-:Y:S06]  /*67c0*/  @!P2 BRA `(.L_x_29) ;  /* 0x000000ac0080a947 */ /* 0x000fec0003800000 */
[----:B------:R-:W0:Y:S01]  /*67d0*/  LDC.64 R8, c[0x0][0x5b8] ;  /* 0x00016e00ff087b82 */ /* 0x000e220000000a00 */
[----:B------:R-:W2:Y:S01]  /*67e0*/  LDL.LU R20, [R1+0x40] ;  /* 0x0000400001147983 */ /* 0x000ea20000300800 */
[----:B------:R-:W-:-:S06]  /*67f0*/  ULDC.64 UR4, c[0x0][0x5c0] ;  /* 0x0001700000047ab9 */ /* 0x000fcc0000000a00 */
[----:B------:R-:W1:Y:S08]  /*6800*/  LDC.64 R232, c[0x0][0x5b0] ;  /* 0x00016c00ffe87b82 */ /* 0x000e700000000a00 */
[----:B------:R-:W3:Y:S01]  /*6810*/  LDC.64 R22, c[0x0][0x5a8] ;  /* 0x00016a00ff167b82 */ /* 0x000ee20000000a00 */
[----:B0-----:R-:W-:Y:S01]  /*6820*/  IMAD.MOV.U32 R235, RZ, RZ, R8 ;  /* 0x000000ffffeb7224 */ /* 0x001fe200078e0008 */
[----:B------:R-:W-:Y:S01]  /*6830*/  MOV R5, R9 ;  /* 0x0000000900057202 */ /* 0x000fe20000000f00 */
[----:B------:R3:W-:Y:S02]  /*6840*/  STL [R1+0x88], R8 ;  /* 0x0000880801007387 */ /* 0x0007e40000100800 */
[----:B------:R-:W-:-:S02]  /*6850*/  IMAD R4, R235, UR10, RZ ;  /* 0x0000000aeb047c24 */ /* 0x000fc4000f8e02ff */
[----:B------:R-:W-:-:S04]  /*6860*/  IMAD.WIDE.U32 R18, R235, UR40, R236 ;  /* 0x00000028eb127c25 */ /* 0x000fc8000f8e00ec */
[----:B------:R-:W-:Y:S02]  /*6870*/  IMAD R13, R5, UR40, R4 ;  /* 0x00000028050d7c24 */ /* 0x000fe4000f8e0204 */
[----:B-1----:R-:W-:Y:S02]  /*6880*/  IMAD R11, R232, UR7, RZ ;  /* 0x00000007e80b7c24 */ /* 0x002fe4000f8e02ff */
[----:B------:R-:W-:Y:S01]  /*6890*/  IMAD.IADD R15, R19, 0x1, R13 ;  /* 0x00000001130f7824 */ /* 0x000fe200078e020d */
[----:B------:R-:W-:Y:S01]  /*68a0*/  STL [R1+0x8c], R13 ;  /* 0x00008c0d01007387 */ /* 0x000fe20000100800 */
[----:B------:R-:W-:Y:S02]  /*68b0*/  IMAD.MOV.U32 R14, RZ, RZ, R18 ;  /* 0x000000ffff0e7224 */ /* 0x000fe400078e0012 */
[C---:B------:R-:W-:Y:S01]  /*68c0*/  IMAD R11, R17.reuse, R233, R11 ;  /* 0x000000e9110b7224 */ /* 0x040fe200078e020b */
[----:B------:R-:W-:Y:S01]  /*68d0*/  STL.64 [R1+0x90], R18 ;  /* 0x0000901201007387 */ /* 0x000fe20000100a00 */
[----:B------:R-:W-:-:S03]  /*68e0*/  IMAD.WIDE.U32 R4, R17, R232, R14 ;  /* 0x000000e811047225 */ /* 0x000fc600078e000e */
[----:B------:R-:W-:Y:S02]  /*68f0*/  STL.64 [R1+0x80], R14 ;  /* 0x0000800e01007387 */ /* 0x000fe40000100a00 */
[----:B------:R-:W-:Y:S02]  /*6900*/  IADD3 R5, R5, R11, RZ ;  /* 0x0000000b05057210 */ /* 0x000fe40007ffe0ff */
[----:B---3--:R-:W-:-:S04]  /*6910*/  LEA R8, P2, R4, R22, 0x1 ;  /* 0x0000001604087211 */ /* 0x008fc800078408ff */
[----:B------:R-:W-:-:S05]  /*6920*/  LEA.HI.X R9, R4, R23, R5, 0x1, P2 ;  /* 0x0000001704097211 */ /* 0x000fca00010f0c05 */
[----:B------:R-:W3:Y:S01]  /*6930*/  @P1 LDG.E.LTC128B.U16 R10, desc[UR46][R8.64] ;  /* 0x0000002e080a1981 */ /* 0x000ee2000c1e1520 */
[----:B------:R-:W-:Y:S01]  /*6940*/  BSSY B1, `(.L_x_30) ;  /* 0x0000012000017945 */ /* 0x000fe20003800000 */
[----:B---3--:R-:W-:Y:S01]  /*6950*/  HADD2.F32 R4, -RZ, R10.H0_H0 ;  /* 0x2000000aff047230 */ /* 0x008fe20000004100 */
[----:B------:R-:W-:-:S04]  /*6960*/  PRMT R8, R10, 0x7610, R8 ;  /* 0x000076100a087816 */ /* 0x000fc80000000008 */
[----:B------:R-:W-:-:S04]  /*6970*/  FMUL R4, R4, R16 ;  /* 0x0000001004047220 */ /* 0x000fc80000400000 */
[----:B--2---:R-:W-:Y:S01]  /*6980*/  FFMA R7, R20, R2, R4 ;  /* 0x0000000214077223 */ /* 0x004fe20000000004 */
[----:B------:R-:W-:-:S04]  /*6990*/  LEA R4, P2, R6, UR4, 0x1 ;  /* 0x0000000406047c11 */ /* 0x000fc8000f8408ff */
[----:B------:R-:W-:Y:S02]  /*69a0*/  LEA.HI.X R5, R6, UR5, R12, 0x1, P2 ;  /* 0x0000000506057c11 */ /* 0x000fe400090f0c0c */
[----:B------:R-:W-:-:S05]  /*69b0*/  F2FP.F16.F32.PACK_AB R6, RZ, R7 ;  /* 0x00000007ff06723e */ /* 0x000fca00000000ff */
[----:B------:R0:W-:Y:S02]  /*69c0*/  @P1 STG.E.U16 desc[UR46][R4.64], R6 ;  /* 0x0000000604001986 */ /* 0x0001e4000c10152e */
[----:B0-----:R-:W-:-:S04]  /*69d0*/  IMAD.WIDE.U32 R6, R17, R232, R236 ;  /* 0x000000e811067225 */ /* 0x001fc800078e00ec */
[----:B------:R-:W-:Y:S02]  /*69e0*/  IMAD.IADD R7, R11, 0x1, R7 ;  /* 0x000000010b077824 */ /* 0x000fe400078e0207 */
[----:B------:R-:W-:-:S04]  /*69f0*/  IMAD.WIDE.U32 R6, R235, UR40, R6 ;  /* 0x00000028eb067c25 */ /* 0x000fc8000f8e0006 */
[----:B------:R-:W-:Y:S01]  /*6a00*/  IMAD.IADD R7, R13, 0x1, R7 ;  /* 0x000000010d077824 */ /* 0x000fe200078e0207 */
[----:B------:R-:W-:-:S04]  /*6a10*/  LEA R20, P1, R6, R22, 0x1 ;  /* 0x0000001606147211 */ /* 0x000fc800078208ff */
[----:B------:R-:W-:Y:S02]  /*6a20*/  LEA.HI.X R21, R6, R23, R7, 0x1, P1 ;  /* 0x0000001706157211 */ /* 0x000fe400008f0c07 */
[----:B------:R-:W-:-:S13]  /*6a30*/  ISETP.GT.AND P1, PT, R0, 0x1, P0 ;  /* 0x000000010000780c */ /* 0x000fda0000724270 */
[----:B------:R-:W-:Y:S05]  /*6a40*/  @!P1 BRA `(.L_x_31) ;  /* 0x0000000000049947 */ /* 0x000fea0003800000 */
[----:B------:R0:W5:Y:S02]  /*6a50*/  LDG.E.LTC128B.U16 R8, desc[UR46][R20.64+0x2] ;  /* 0x0000022e14087981 */ /* 0x000164000c1e1520 */
.L_x_31:
[----:B------:R-:W-:Y:S05]  /*6a60*/  BSYNC B1 ;  /* 0x0000000000017941 */ /* 0x000fea0003800000 */
.L_x_30:
[----:B------:R-:W2:Y:S01]  /*6a70*/  LDL.LU R7, [R1+0x44] ;  /* 0x0000440001077983 */ /* 0x000ea20000300800 */
[----:B-----5:R-:W-:-:S03]  /*6a80*/  HADD2.F32 R6, -RZ, R8.H0_H0 ;  /* 0x20000008ff067230 */ /* 0x020fc60000004100 */
[----:B------:R-:W3:Y:S01]  /*6a90*/  LDL.LU R12, [R1+0x48] ;  /* 0x00004800010c7983 */ /* 0x000ee20000300800 */
[----:B------:R-:W-:Y:S01]  /*6aa0*/  ISETP.GT.AND P5, PT, R3, 0x8, PT ;  /* 0x000000080300780c */ /* 0x000fe20003fa4270 */
[----:B------:R-:W-:-:S04]  /*6ab0*/  FMUL R6, R6, R16 ;  /* 0x0000001006067220 */ /* 0x000fc80000400000 */
[----:B--2---:R-:W-:Y:S01]  /*6ac0*/  FFMA R6, R7, R2, R6 ;  /* 0x0000000207067223 */ /* 0x004fe20000000006 */
[----:B------:R-:W-:-:S04]  /*6ad0*/  SHF.L.U64.HI R7, R232, 0x3, R233 ;  /* 0x00000003e8077819 */ /* 0x000fc800000102e9 */
[----:B------:R-:W-:-:S05]  /*6ae0*/  F2FP.F16.F32.PACK_AB R6, RZ, R6 ;  /* 0x00000006ff06723e */ /* 0x000fca00000000ff */
[----:B------:R1:W-:Y:S01]  /*6af0*/  @P1 STG.E.U16 desc[UR46][R4.64+0x2], R6 ;  /* 0x0000020604001986 */ /* 0x0003e2000c10152e */
[----:B------:R-:W-:Y:S01]  /*6b00*/  ISETP.GT.AND P1, PT, R0, RZ, P5 ;  /* 0x000000ff0000720c */ /* 0x000fe20002f24270 */
[----:B-1----:R-:W-:-:S05]  /*6b10*/  IMAD.SHL.U32 R6, R232, 0x8, RZ ;  /* 0x00000008e8067824 */ /* 0x002fca00078e00ff */
[----:B------:R1:W-:Y:S02]  /*6b20*/  STL.64 [R1+0x40], R6 ;  /* 0x0000400601007387 */ /* 0x0003e40000100a00 */
[----:B-1----:R-:W-:-:S05]  /*6b30*/  IMAD.WIDE.U32 R6, R17, R232, R6 ;  /* 0x000000e811067225 */ /* 0x002fca00078e0006 */
[----:B------:R-:W-:Y:S02]  /*6b40*/  IADD3 R9, R11, R7, RZ ;  /* 0x000000070b097210 */ /* 0x000fe40007ffe0ff */
[----:B------:R-:W-:-:S05]  /*6b50*/  IADD3 R7, P2, R18, R6, RZ ;  /* 0x0000000612077210 */ /* 0x000fca0007f5e0ff */
[----:B------:R-:W-:Y:S01]  /*6b60*/  IMAD.X R11, R9, 0x1, R15, P2 ;  /* 0x00000001090b7824 */ /* 0x000fe200010e060f */
[----:B------:R-:W-:-:S04]  /*6b70*/  LEA R10, P2, R7, R22, 0x1 ;  /* 0x00000016070a7211 */ /* 0x000fc800078408ff */
[----:B------:R-:W-:-:S05]  /*6b80*/  LEA.HI.X R11, R7, R23, R11, 0x1, P2 ;  /* 0x00000017070b7211 */ /* 0x000fca00010f0c0b */
[----:B------:R1:W2:Y:S01]  /*6b90*/  @P1 LDG.E.LTC128B.U16 R8, desc[UR46][R10.64] ;  /* 0x0000002e0a081981 */ /* 0x0002a2000c1e1520 */
[----:B------:R-:W-:Y:S01]  /*6ba0*/  IADD3 R6, P2, R236, R6, RZ ;  /* 0x00000006ec067210 */ /* 0x000fe20007f5e0ff */
[----:B------:R-:W-:Y:S01]  /*6bb0*/  BSSY B1, `(.L_x_32) ;  /* 0x0000017000017945 */ /* 0x000fe20003800000 */
[----:B------:R-:W-:-:S03]  /*6bc0*/  ISETP.GT.AND P3, PT, R0, 0x1, P5 ;  /* 0x000000010000780c */ /* 0x000fc60002f64270 */
[----:B------:R-:W-:Y:S02]  /*6bd0*/  IMAD.X R7, R237, 0x1, R9, P2 ;  /* 0x00000001ed077824 */ /* 0x000fe400010e0609 */
[----:B------:R-:W-:Y:S02]  /*6be0*/  IMAD.U32 R9, RZ, RZ, UR9 ;  /* 0x00000009ff097e24 */ /* 0x000fe4000f8e00ff */
[----:B------:R-:W-:-:S04]  /*6bf0*/  IMAD.WIDE.U32 R6, R235, UR40, R6 ;  /* 0x00000028eb067c25 */ /* 0x000fc8000f8e0006 */
[----:B------:R-:W-:Y:S01]  /*6c00*/  IMAD.IADD R7, R13, 0x1, R7 ;  /* 0x000000010d077824 */ /* 0x000fe200078e0207 */
[----:B------:R-:W-:Y:S01]  /*6c10*/  LEA R18, P2, R6, R22, 0x1 ;  /* 0x0000001606127211 */ /* 0x000fe200078408ff */
[----:B-1----:R-:W-:-:S03]  /*6c20*/  IMAD.U32 R10, RZ, RZ, UR8 ;  /* 0x00000008ff0a7e24 */ /* 0x002fc6000f8e00ff */
[----:B------:R-:W-:Y:S02]  /*6c30*/  LEA.HI.X R19, R6, R23, R7, 0x1, P2 ;  /* 0x0000001706137211 */ /* 0x000fe400010f0c07 */
[----:B------:R-:W-:-:S05]  /*6c40*/  SHF.L.U64.HI R11, R10, 0x4, R9 ;  /* 0x000000040a0b7819 */ /* 0x000fca0000010209 */
[----:B------:R1:W-:Y:S01]  /*6c50*/  STL [R1+0x48], R11 ;  /* 0x0000480b01007387 */ /* 0x0003e20000100800 */
[----:B--2---:R-:W-:-:S05]  /*6c60*/  HADD2.F32 R6, -RZ, R8.H0_H0 ;  /* 0x20000008ff067230 */ /* 0x004fca0000004100 */
[----:B------:R-:W-:-:S04]  /*6c70*/  FMUL R6, R6, R16 ;  /* 0x0000001006067220 */ /* 0x000fc80000400000 */
[----:B---3--:R-:W-:Y:S01]  /*6c80*/  FFMA R7, R12, R2, R6 ;  /* 0x000000020c077223 */ /* 0x008fe20000000006 */
[----:B------:R-:W-:-:S04]  /*6c90*/  MOV R6, UR8 ;  /* 0x0000000800067c02 */ /* 0x000fc80008000f00 */
[----:B------:R-:W-:Y:S01]  /*6ca0*/  F2FP.F16.F32.PACK_AB R7, RZ, R7 ;  /* 0x00000007ff07723e */ /* 0x000fe200000000ff */
[----:B------:R-:W-:-:S03]  /*6cb0*/  IMAD.SHL.U32 R12, R6, 0x10, RZ ;  /* 0x00000010060c7824 */ /* 0x000fc600078e00ff */
[----:B------:R-:W-:Y:S02]  /*6cc0*/  PRMT R9, R7, 0x7610, R9 ;  /* 0x0000761007097816 */ /* 0x000fe40000000009 */
[----:B------:R-:W-:-:S04]  /*6cd0*/  IADD3 R6, P2, R12, R4, RZ ;  /* 0x000000040c067210 */ /* 0x000fc80007f5e0ff */
[----:B------:R-:W-:-:S05]  /*6ce0*/  IADD3.X R7, R11, R5, RZ, P2, !PT ;  /* 0x000000050b077210 */ /* 0x000fca00017fe4ff */
[----:B------:R1:W-:Y:S01]  /*6cf0*/  @P1 STG.E.U16 desc[UR46][R6.64], R9 ;  /* 0x0000000906001986 */ /* 0x0003e2000c10152e */
[----:B------:R-:W-:Y:S05]  /*6d00*/  @!P3 BRA `(.L_x_33) ;  /* 0x000000000004b947 */ /* 0x000fea0003800000 */
[----:B------:R2:W5:Y:S02]  /*6d10*/  LDG.E.LTC128B.U16 R8, desc[UR46][R18.64+0x2] ;  /* 0x0000022e12087981 */ /* 0x000564000c1e1520 */
.L_x_33:
[----:B------:R-:W-:Y:S05]  /*6d20*/  BSYNC B1 ;  /* 0x0000000000017941 */ /* 0x000fea0003800000 */
.L_x_32:
[----:B------:R-:W3:Y:S01]  /*6d30*/  LDL.LU R10, [R1+0x4c] ;  /* 0x00004c00010a7983 */ /* 0x000ee20000300800 */
[----:B-1---5:R-:W-:Y:S01]  /*6d40*/  HADD2.F32 R9, -RZ, R8.H0_H0 ;  /* 0x20000008ff097230 */ /* 0x022fe20000004100 */
[----:B------:R-:W-:Y:S01]  /*6d50*/  ISETP.GT.AND P1, PT, R0, 0x8, P0 ;  /* 0x000000080000780c */ /* 0x000fe20000724270 */
[----:B------:R-:W-:Y:S03]  /*6d60*/  BSSY B1, `(.L_x_34) ;  /* 0x0000007000017945 */ /* 0x000fe60003800000 */
[----:B------:R-:W-:-:S04]  /*6d70*/  FMUL R9, R9, R16 ;  /* 0x0000001009097220 */ /* 0x000fc80000400000 */
[----:B---3--:R-:W-:-:S05]  /*6d80*/  FFMA R9, R10, R2, R9 ;  /* 0x000000020a097223 */ /* 0x008fca0000000009 */
[----:B------:R-:W-:-:S05]  /*6d90*/  F2FP.F16.F32.PACK_AB R9, RZ, R9 ;  /* 0x00000009ff09723e */ /* 0x000fca00000000ff */
[----:B------:R1:W-:Y:S01]  /*6da0*/  @P3 STG.E.U16 desc[UR46][R6.64+0x2], R9 ;  /* 0x0000020906003986 */ /* 0x0003e2000c10152e */
[----:B------:R-:W-:Y:S05]  /*6db0*/  @!P1 BRA `(.L_x_35) ;  /* 0x0000000000049947 */ /* 0x000fea0003800000 */
[----:B------:R3:W5:Y:S02]  /*6dc0*/  LDG.E.LTC128B.U16 R8, desc[UR46][R20.64+0x10] ;  /* 0x0000102e14087981 */ /* 0x000764000c1e1520 */
.L_x_35:
[----:B------:R-:W-:Y:S05]  /*6dd0*/  BSYNC B1 ;  /* 0x0000000000017941 */ /* 0x000fea0003800000 */
.L_x_34:
[----:B------:R-:W4:Y:S01]  /*6de0*/  LDL.LU R10, [R1+0x50] ;  /* 0x00005000010a7983 */ /* 0x000f220000300800 */
[----:B-1---5:R-:W-:Y:S01]  /*6df0*/  HADD2.F32 R9, -RZ, R8.H0_H0 ;  /* 0x20000008ff097230 */ /* 0x022fe20000004100 */
[----:B------:R-:W-:Y:S01]  /*6e00*/  ISETP.GT.AND P2, PT, R0, 0x9, P0 ;  /* 0x000000090000780c */ /* 0x000fe20000744270 */
[----:B------:R-:W-:Y:S03]  /*6e10*/  BSSY B1, `(.L_x_36) ;  /* 0x0000007000017945 */ /* 0x000fe60003800000 */
[----:B------:R-:W-:-:S04]  /*6e20*/  FMUL R9, R9, R16 ;  /* 0x0000001009097220 */ /* 0x000fc80000400000 */
[----:B----4-:R-:W-:-:S05]  /*6e30*/  FFMA R9, R10, R2, R9 ;  /* 0x000000020a097223 */ /* 0x010fca0000000009 */
[----:B------:R-:W-:-:S05]  /*6e40*/  F2FP.F16.F32.PACK_AB R9, RZ, R9 ;  /* 0x00000009ff09723e */ /* 0x000fca00000000ff */
[----:B------:R1:W-:Y:S01]  /*6e50*/  @P1 STG.E.U16 desc[UR46][R4.64+0x10], R9 ;  /* 0x0000100904001986 */ /* 0x0003e2000c10152e */
[----:B------:R-:W-:Y:S05]  /*6e60*/  @!P2 BRA `(.L_x_37) ;  /* 0x000000000004a947 */ /* 0x000fea0003800000 */
[----:B------:R4:W5:Y:S02]  /*6e70*/  LDG.E.LTC128B.U16 R8, desc[UR46][R20.64+0x12] ;  /* 0x0000122e14087981 */ /* 0x000964000c1e1520 */
.L_x_37:
[----:B------:R-:W-:Y:S05]  /*6e80*/  BSYNC B1 ;  /* 0x0000000000017941 */ /* 0x000fea0003800000 */
.L_x_36:
[----:B------:R-:W2:Y:S01]  /*6e90*/  LDL.LU R10, [R1+0x54] ;  /* 0x00005400010a7983 */ /* 0x000ea20000300800 */
[----:B-1---5:R-:W-:Y:S01]  /*6ea0*/  HADD2.F32 R9, -RZ, R8.H0_H0 ;  /* 0x20000008ff097230 */ /* 0x022fe20000004100 */
[----:B------:R-:W-:Y:S01]  /*6eb0*/  ISETP.GT.AND P1, PT, R0, 0x8, P5 ;  /* 0x000000080000780c */ /* 0x000fe20002f24270 */
[----:B------:R-:W-:Y:S03]  /*6ec0*/  BSSY B1, `(.L_x_38) ;  /* 0x0000007000017945 */ /* 0x000fe60003800000 */
[----:B------:R-:W-:-:S04]  /*6ed0*/  FMUL R9, R9, R16 ;  /* 0x0000001009097220 */ /* 0x000fc80000400000 */
[----:B--2---:R-:W-:-:S05]  /*6ee0*/  FFMA R9, R10, R2, R9 ;  /* 0x000000020a097223 */ /* 0x004fca0000000009 */
[----:B------:R-:W-:-:S05]  /*6ef0*/  F2FP.F16.F32.PACK_AB R9, RZ, R9 ;  /* 0x00000009ff09723e */ /* 0x000fca00000000ff */
[----:B------:R1:W-:Y:S01]  /*6f00*/  @P2 STG.E.U16 desc[UR46][R4.64+0x12], R9 ;  /* 0x0000120904002986 */ /* 0x0003e2000c10152e */
[----:B------:R-:W-:Y:S05]  /*6f10*/  @!P1 BRA `(.L_x_39) ;  /* 0x0000000000049947 */ /* 0x000fea0003800000 */
[----:B------:R2:W5:Y:S02]  /*6f20*/  LDG.E.LTC128B.U16 R8, desc[UR46][R18.64+0x10] ;  /* 0x0000102e12087981 */ /* 0x000564000c1e1520 */
.L_x_39:
[----:B------:R-:W-:Y:S05]  /*6f30*/  BSYNC B1 ;  /* 0x0000000000017941 */ /* 0x000fea0003800000 */
.L_x_38:
        /* <DEDUP_REMOVED lines=10> */
.L_x_41:
[----:B------:R-:W-:Y:S05]  /*6fe0*/  BSYNC B1 ;  /* 0x0000000000017941 */ /* 0x000fea0003800000 */
.L_x_40:
        /* <DEDUP_REMOVED lines=10> */
.L_x_43:
[----:B------:R-:W-:Y:S05]  /*7090*/  BSYNC B1 ;  /* 0x0000000000017941 */ /* 0x000fea0003800000 */
.L_x_42:
        /* <DEDUP_REMOVED lines=10> */
.L_x_45:
[----:B------:R-:W-:Y:S05]  /*7140*/  BSYNC B1 ;  /* 0x0000000000017941 */ /* 0x000fea0003800000 */
.L_x_44:
        /* <DEDUP_REMOVED lines=10> */
.L_x_47:
[----:B------:R-:W-:Y:S05]  /*71f0*/  BSYNC B1 ;  /* 0x0000000000017941 */ /* 0x000fea0003800000 */
.L_x_46:
        /* <DEDUP_REMOVED lines=10> */
.L_x_49:
[----:B------:R-:W-:Y:S05]  /*72a0*/  BSYNC B1 ;  /* 0x0000000000017941 */ /* 0x000fea0003800000 */
.L_x_48:
        /* <DEDUP_REMOVED lines=10> */
.L_x_51:
[----:B------:R-:W-:Y:S05]  /*7350*/  BSYNC B1 ;  /* 0x0000000000017941 */ /* 0x000fea0003800000 */
.L_x_50:
        /* <DEDUP_REMOVED lines=10> */
.L_x_53:
[----:B------:R-:W-:Y:S05]  /*7400*/  BSYNC B1 ;  /* 0x0000000000017941 */ /* 0x000fea0003800000 */
.L_x_52:
        /* <DEDUP_REMOVED lines=10> */
.L_x_55:
[----:B------:R-:W-:Y:S05]  /*74b0*/  BSYNC B1 ;  /* 0x0000000000017941 */ /* 0x000fea0003800000 */
.L_x_54:
[----:B------:R-:W3:Y:S01]  /*74c0*/  LDL.LU R10, [R1+0x78] ;  /* 0x00007800010a7983 */ /* 0x000ee20000300800 */
[----:B-1---5:R-:W-:Y:S01]  /*74d0*/  HADD2.F32 R9, -RZ, R8.H0_H0 ;  /* 0x20000008ff097230 */ /* 0x022fe20000004100 */
[----:B------:R-:W-:Y:S01]  /*74e0*/  ISETP.GT.AND P2, PT, R0, 0x19, P5 ;  /* 0x000000190000780c */ /* 0x000fe20002f44270 */
[----:B------:R-:W-:Y:S01]  /*74f0*/  BSSY B1, `(.L_x_56) ;  /* 0x0000008000017945 */ /* 0x000fe20003800000 */
[----:B------:R-:W-:Y:S02]  /*7500*/  PRMT R14, R8, 0x7610, R14 ;  /* 0x00007610080e7816 */ /* 0x000fe4000000000e */
[----:B------:R-:W-:-:S04]  /*7510*/  FMUL R9, R9, R16 ;  /* 0x0000001009097220 */ /* 0x000fc80000400000 */
[----:B---3--:R-:W-:-:S05]  /*7520*/  FFMA R9, R10, R2, R9 ;  /* 0x000000020a097223 */ /* 0x008fca0000000009 */
[----:B------:R-:W-:-:S05]  /*7530*/  F2FP.F16.F32.PACK_AB R9, RZ, R9 ;  /* 0x00000009ff09723e */ /* 0x000fca00000000ff */
[----:B------:R1:W-:Y:S01]  /*7540*/  @P1 STG.E.U16 desc[UR46][R6.64+0x30], R9 ;  /* 0x0000300906001986 */ /* 0x0003e2000c10152e */
[----:B------:R-:W-:Y:S05]  /*7550*/  @!P2 BRA `(.L_x_57) ;  /* 0x000000000004a947 */ /* 0x000fea0003800000 */
[----:B------:R3:W5:Y:S02]  /*7560*/  LDG.E.LTC128B.U16 R14, desc[UR46][R18.64+0x32] ;  /* 0x0000322e120e7981 */ /* 0x000764000c1e1520 */
.L_x_57:
[----:B------:R-:W-:Y:S05]  /*7570*/  BSYNC B1 ;  /* 0x0000000000017941 */ /* 0x000fea0003800000 */
.L_x_56:
[----:B-1----:R-:W2:Y:S04]  /*7580*/  LDL.LU R9, [R1+0x7c] ;  /* 0x00007c0001097983 */ /* 0x002ea80000300800 */
[----:B------:R-:W4:Y:S01]  /*7590*/  LDL.64 R10, [R1+0x80] ;  /* 0x00008000010a7983 */ /* 0x000f220000100a00 */
[----:B-----5:R-:W-:Y:S01]  /*75a0*/  HADD2.F32 R8, -RZ, R14.H0_H0 ;  /* 0x2000000eff087230 */ /* 0x020fe20000004100 */
[----:B------:R-:W-:Y:S02]  /*75b0*/  IADD3 R15, P1, R17, 0x80, RZ ;  /* 0x00000080110f7810 */ /* 0x000fe40007f3e0ff */
[----:B------:R-:W-:Y:S01]  /*75c0*/  ISETP.GT.AND P4, PT, R3, 0x80, PT ;  /* 0x000000800300780c */ /* 0x000fe20003f84270 */
[----:B------:R-:W3:Y:S01]  /*75d0*/  LDL.LU R12, [R1] ;  /* 0x00000000010c7983 */ /* 0x000ee20000300800 */
[----:B------:R-:W-:-:S04]  /*75e0*/  FMUL R8, R8, R16 ;  /* 0x0000001008087220 */ /* 0x000fc80000400000 */
[----:B--2---:R-:W-:-:S05]  /*75f0*/  FFMA R8, R9, R2, R8 ;  /* 0x0000000209087223 */ /* 0x004fca0000000008 */
[----:B------:R-:W-:-:S05]  /*7600*/  F2FP.F16.F32.PACK_AB R8, RZ, R8 ;  /* 0x00000008ff08723e */ /* 0x000fca00000000ff */
[----:B------:R1:W-:Y:S01]  /*7610*/  @P2 STG.E.U16 desc[UR46][R6.64+0x32], R8 ;  /* 0x0000320806002986 */ /* 0x0003e2000c10152e */
[----:B------:R-:W-:Y:S01]  /*7620*/  ISETP.GT.AND P2, PT, R0, RZ, P4 ;  /* 0x000000ff0000720c */ /* 0x000fe20002744270 */
[----:B-1----:R-:W-:-:S04]  /*7630*/  IMAD.X R8, RZ, RZ, UR7, P1 ;  /* 0x00000007ff087e24 */ /* 0x002fc800088e06ff */
[----:B------:R-:W-:-:S04]  /*7640*/  IMAD R8, R8, R232, RZ ;  /* 0x000000e808087224 */ /* 0x000fc800078e02ff */
[C---:B------:R-:W-:Y:S02]  /*7650*/  IMAD R234, R15.reuse, R233, R8 ;  /* 0x000000e90fea7224 */ /* 0x040fe400078e0208 */
[----:B----4-:R-:W-:-:S04]  /*7660*/  IMAD.WIDE.U32 R8, R15, R232, R10 ;  /* 0x000000e80f087225 */ /* 0x010fc800078e000a */
[----:B------:R-:W-:Y:S01]  /*7670*/  IMAD.IADD R9, R9, 0x1, R234 ;  /* 0x0000000109097824 */ /* 0x000fe200078e02ea */
[----:B------:R-:W-:-:S04]  /*7680*/  LEA R10, P1, R8, R22, 0x1 ;  /* 0x00000016080a7211 */ /* 0x000fc800078208ff */
[----:B------:R-:W-:-:S05]  /*7690*/  LEA.HI.X R11, R8, R23, R9, 0x1, P1 ;  /* 0x00000017080b7211 */ /* 0x000fca00008f0c09 */
[----:B------:R1:W2:Y:S01]  /*76a0*/  @P2 LDG.E.LTC128B.U16 R14, desc[UR46][R10.64] ;  /* 0x0000002e0a0e2981 */ /* 0x0002a2000c1e1520 */
[----:B------:R-:W-:Y:S01]  /*76b0*/  IMAD.WIDE.U32 R8, R15, R232, R236 ;  /* 0x000000e80f087225 */ /* 0x000fe200078e00ec */
[----:B------:R-:W-:Y:S03]  /*76c0*/  BSSY B1, `(.L_x_58) ;  /* 0x0000016000017945 */ /* 0x000fe60003800000 */
[----:B------:R-:W-:Y:S02]  /*76d0*/  IMAD.IADD R9, R234, 0x1, R9 ;  /* 0x00000001ea097824 */ /* 0x000fe400078e0209 */
[----:B-1----:R-:W-:-:S05]  /*76e0*/  IMAD.WIDE.U32 R10, R235, UR40, R8 ;  /* 0x00000028eb0a7c25 */ /* 0x002fca000f8e0008 */
[----:B------:R-:W-:Y:S01]  /*76f0*/  IADD3 R9, R13, R11, RZ ;  /* 0x0000000b0d097210 */ /* 0x000fe20007ffe0ff */
[----:B------:R-:W-:Y:S01]  /*7700*/  IMAD.U32 R11, RZ, RZ, UR8 ;  /* 0x00000008ff0b7e24 */ /* 0x000fe2000f8e00ff */
[----:B------:R-:W-:Y:S01]  /*7710*/  LEA R8, P1, R10, R22, 0x1 ;  /* 0x000000160a087211 */ /* 0x000fe200078208ff */
[----:B------:R-:W-:-:S03]  /*7720*/  IMAD.U32 R13, RZ, RZ, UR8 ;  /* 0x00000008ff0d7e24 */ /* 0x000fc6000f8e00ff */
[----:B------:R-:W-:Y:S02]  /*7730*/  LEA.HI.X R9, R10, R23, R9, 0x1, P1 ;  /* 0x000000170a097211 */ /* 0x000fe400008f0c09 */
[----:B------:R-:W-:Y:S02]  /*7740*/  SHF.L.U32 R11, R11, 0x8, RZ ;  /* 0x000000080b0b7819 */ /* 0x000fe400000006ff */
[----:B------:R-:W-:Y:S01]  /*7750*/  ISETP.GT.AND P1, PT, R0, 0x1, P4 ;  /* 0x000000010000780c */ /* 0x000fe20002724270 */
[----:B--2---:R-:W-:-:S05]  /*7760*/  HADD2.F32 R10, -RZ, R14.H0_H0 ;  /* 0x2000000eff0a7230 */ /* 0x004fca0000004100 */
[----:B------:R-:W-:-:S04]  /*7770*/  FMUL R10, R10, R16 ;  /* 0x000000100a0a7220 */ /* 0x000fc80000400000 */
[----:B---3--:R-:W-:Y:S01]  /*7780*/  FFMA R10, R12, R2, R10 ;  /* 0x000000020c0a7223 */ /* 0x008fe2000000000a */
[----:B------:R-:W-:-:S04]  /*7790*/  IMAD.U32 R12, RZ, RZ, UR9 ;  /* 0x00000009ff0c7e24 */ /* 0x000fc8000f8e00ff */
[----:B------:R-:W-:Y:S02]  /*77a0*/  F2FP.F16.F32.PACK_AB R10, RZ, R10 ;  /* 0x0000000aff0a723e */ /* 0x000fe400000000ff */
[----:B------:R-:W-:Y:S02]  /*77b0*/  SHF.L.U64.HI R235, R13, 0x8, R12 ;  /* 0x000000080deb7819 */ /* 0x000fe4000001020c */
[----:B------:R-:W-:-:S03]  /*77c0*/  IADD3 R12, P3, R11, R4, RZ ;  /* 0x000000040b0c7210 */ /* 0x000fc60007f7e0ff */
[----:B------:R1:W-:Y:S02]  /*77d0*/  STL [R1+0x50], R235 ;  /* 0x000050eb01007387 */ /* 0x0003e40000100800 */
[----:B------:R-:W-:-:S05]  /*77e0*/  IMAD.X R13, R235, 0x1, R5, P3 ;  /* 0x00000001eb0d7824 */ /* 0x000fca00018e0605 */
[----:B------:R1:W-:Y:S01]  /*77f0*/  @P2 STG.E.U16 desc[UR46][R12.64], R10 ;  /* 0x0000000a0c002986 */ /* 0x0003e2000c10152e */
[----:B------:R-:W-:Y:S05]  /*7800*/  @!P1 BRA `(.L_x_59) ;  /* 0x0000000000049947 */ /* 0x000fea0003800000 */
[----:B------:R2:W5:Y:S02]  /*7810*/  LDG.E.LTC128B.U16 R14, desc[UR46][R8.64+0x2] ;  /* 0x0000022e080e7981 */ /* 0x000564000c1e1520 */
.L_x_59:
[----:B------:R-:W-:Y:S05]  /*7820*/  BSYNC B1 ;  /* 0x0000000000017941 */ /* 0x000fea0003800000 */
.L_x_58:
[----:B------:R-:W3:Y:S01]  /*7830*/  LDL.LU R11, [R1+0x4] ;  /* 0x00000400010b7983 */ /* 0x000ee20000300800 */
[----:B-1---5:R-:W-:-:S03]  /*7840*/  HADD2.F32 R10, -RZ, R14.H0_H0 ;  /* 0x2000000eff0a7230 */ /* 0x022fc60000004100 */
[----:B------:R2:W-:Y:S02]  /*7850*/  STL.64 [R1+0xb0], R8 ;  /* 0x0000b00801007387 */ /* 0x0005e40000100a00 */
[----:B------:R-:W-:Y:S02]  /*7860*/  FMUL R10, R10, R16 ;  /* 0x000000100a0a7220 */ /* 0x000fe40000400000 */
[----:B--2---:R-:W2:Y:S04]  /*7870*/  LDL.64 R8, [R1+0x90] ;  /* 0x0000900001087983 */ /* 0x004ea80000100a00 */
[----:B------:R1:W-:Y:S04]  /*7880*/  STL.64 [R1+0xa8], R6 ;  /* 0x0000a80601007387 */ /* 0x0003e80000100a00 */
[----:B-1----:R-:W4:Y:S04]  /*7890*/  LDL.64 R6, [R1+0x80] ;  /* 0x0000800001067983 */ /* 0x002f280000100a00 */
[----:B------:R1:W-:Y:S01]  /*78a0*/  STL [R1+0xa4], R4 ;  /* 0x0000a40401007387 */ /* 0x0003e20000100800 */
[----:B---3--:R-:W-:-:S03]  /*78b0*/  FFMA R235, R11, R2, R10 ;  /* 0x000000020beb7223 */ /* 0x008fc6000000000a */
[----:B------:R-:W3:Y:S01]  /*78c0*/  LDL.64 R10, [R1+0x40] ;  /* 0x00004000010a7983 */ /* 0x000ee20000100a00 */
[----:B------:R-:W-:Y:S02]  /*78d0*/  ISETP.GT.AND P3, PT, R3, 0x88, PT ;  /* 0x000000880300780c */ /* 0x000fe40003f64270 */
[----:B------:R-:W-:-:S04]  /*78e0*/  F2FP.F16.F32.PACK_AB R235, RZ, R235 ;  /* 0x000000ebffeb723e */ /* 0x000fc800000000ff */
[----:B-1----:R-:W-:-:S05]  /*78f0*/  PRMT R4, R235, 0x7610, R4 ;  /* 0x00007610eb047816 */ /* 0x002fca0000000004 */
[----:B------:R1:W-:Y:S01]  /*7900*/  @P1 STG.E.U16 desc[UR46][R12.64+0x2], R4 ;  /* 0x000002040c001986 */ /* 0x0003e2000c10152e */
[----:B------:R-:W-:Y:S01]  /*7910*/  ISETP.GT.AND P2, PT, R0, RZ, P3 ;  /* 0x000000ff0000720c */ /* 0x000fe20001f44270 */
[----:B------:R-:W-:Y:S01]  /*7920*/  BSSY B1, `(.L_x_60) ;  /* 0x000000f000017945 */ /* 0x000fe20003800000 */
[----:B---3--:R-:W-:-:S04]  /*7930*/  IMAD.WIDE.U32 R10, R15, R232, R10 ;  /* 0x000000e80f0a7225 */ /* 0x008fc800078e000a */
[----:B------:R-:W-:Y:S01]  /*7940*/  IMAD.IADD R234, R234, 0x1, R11 ;  /* 0x00000001eaea7824 */ /* 0x000fe200078e020b */
[----:B--2---:R-:W-:Y:S02]  /*7950*/  IADD3 R15, P6, R8, R10, RZ ;  /* 0x0000000a080f7210 */ /* 0x004fe40007fde0ff */
[----:B------:R2:W5:Y:S03]  /*7960*/  LDL.LU.64 R8, [R1+0xb0] ;  /* 0x0000b00001087983 */ /* 0x0005660000300a00 */
[----:B----4-:R-:W-:Y:S01]  /*7970*/  IMAD.X R235, R234, 0x1, R7, P6 ;  /* 0x00000001eaeb7824 */ /* 0x010fe200030e0607 */
[----:B------:R3:W-:Y:S04]  /*7980*/  STL [R1+0x4], R234 ;  /* 0x000004ea01007387 */ /* 0x0007e80000100800 */
[----:B------:R2:W5:Y:S04]  /*7990*/  LDL.LU.64 R6, [R1+0xa8] ;  /* 0x0000a80001067983 */ /* 0x0005680000300a00 */
[----:B-1----:R2:W5:Y:S01]  /*79a0*/  LDL.LU R4, [R1+0xa4] ;  /* 0x0000a40001047983 */ /* 0x0025620000300800 */
[----:B---3--:R-:W-:-:S03]  /*79b0*/  LEA R234, P6, R15, R22, 0x1 ;  /* 0x000000160fea7211 */ /* 0x008fc600078c08ff */
[----:B------:R2:W-:Y:S01]  /*79c0*/  STL.S16 [R1], R14 ;  /* 0x0000000e01007387 */ /* 0x0005e20000100600 */
[----:B------:R-:W-:Y:S01]  /*79d0*/  LEA.HI.X R235, R15, R23, R235, 0x1, P6 ;  /* 0x000000170feb7211 */ /* 0x000fe200030f0ceb */
[----:B------:R-:W-:Y:S08]  /*79e0*/  @!P2 BRA `(.L_x_61) ;  /* 0x000000000008a947 */ /* 0x000ff00003800000 */
[----:B--2---:R-:W2:Y:S04]  /*79f0*/  LDG.E.LTC128B.U16 R14, desc[UR46][R234.64] ;  /* 0x0000002eea0e7981 */ /* 0x004ea8000c1e1520 */
[----:B--2---:R1:W-:Y:S02]  /*7a00*/  STL [R1], R14 ;  /* 0x0000000e01007387 */ /* 0x0043e40000100800 */
.L_x_61:
[----:B------:R-:W-:Y:S05]  /*7a10*/  BSYNC B1 ;  /* 0x0000000000017941 */ /* 0x000fea0003800000 */
.L_x_60:
[----:B------:R-:W3:Y:S04]  /*7a20*/  LDL.LU R15, [R1+0x8] ;  /* 0x00000800010f7983 */ /* 0x000ee80000300800 */
[----:B------:R-:W4:Y:S01]  /*7a30*/  LDL.LU R235, [R1] ;  /* 0x0000000001eb7983 */ /* 0x000f220000300800 */
[----:B-12---:R-:W-:-:S05]  /*7a40*/  MOV R14, UR8 ;  /* 0x00000008000e7c02 */ /* 0x006fca0008000f00 */
[----:B------:R-:W-:-:S05]  /*7a50*/  IMAD.SHL.U32 R14, R14, 0x10, RZ ;  /* 0x000000100e0e7824 */ /* 0x000fca00078e00ff */
[----:B------:R-:W-:Y:S01]  /*7a60*/  IADD3 R14, P1, R12, R14, RZ ;  /* 0x0000000e0c0e7210 */ /* 0x000fe20007f3e0ff */
[----:B----4-:R-:W-:-:S05]  /*7a70*/  HADD2.F32 R11, -RZ, R235.H0_H0 ;  /* 0x200000ebff0b7230 */ /* 0x010fca0000004100 */
[----:B------:R-:W-:-:S04]  /*7a80*/  FMUL R11, R11, R16 ;  /* 0x000000100b0b7220 */ /* 0x000fc80000400000 */
[----:B---3--:R-:W-:Y:S02]  /*7a90*/  FFMA R11, R15, R2, R11 ;  /* 0x000000020f0b7223 */ /* 0x008fe4000000000b */
[----:B------:R-:W2:Y:S03]  /*7aa0*/  LDL R15, [R1+0x48] ;  /* 0x00004800010f7983 */ /* 0x000ea60000100800 */
[----:B------:R-:W-:Y:S01]  /*7ab0*/  F2FP.F16.F32.PACK_AB R11, RZ, R11 ;  /* 0x0000000bff0b723e */ /* 0x000fe200000000ff */
[----:B--2---:R-:W-:-:S05]  /*7ac0*/  IMAD.X R15, R13, 0x1, R15, P1 ;  /* 0x000000010d0f7824 */ /* 0x004fca00008e060f */
[----:B------:R1:W-:Y:S04]  /*7ad0*/  @P2 STG.E.U16 desc[UR46][R14.64], R11 ;  /* 0x0000000b0e002986 */ /* 0x0003e8000c10152e */
[----:B-1----:R-:W2:Y:S01]  /*7ae0*/  LDL.LU R15, [R1+0x4] ;  /* 0x00000400010f7983 */ /* 0x002ea20000300800 */
[----:B------:R-:W-:-:S03]  /*7af0*/  IADD3 R14, P1, R236, R10, RZ ;  /* 0x0000000aec0e7210 */ /* 0x000fc60007f3e0ff */
[----:B------:R-:W3:Y:S04]  /*7b00*/  LDL R10, [R1+0x88] ;  /* 0x00008800010a7983 */ /* 0x000ee80000100800 */
[----:B------:R-:W4:Y:S01]  /*7b10*/  LDL R11, [R1+0x8c] ;  /* 0x00008c00010b7983 */ /* 0x000f220000100800 */
[----:B------:R-:W-:Y:S01]  /*7b20*/  ISETP.GT.AND P6, PT, R0, 0x1, P3 ;  /* 0x000000010000780c */ /* 0x000fe20001fc4270 */
[----:B------:R-:W-:Y:S01]  /*7b30*/  BSSY B1, `(.L_x_62) ;  /* 0x0000009000017945 */ /* 0x000fe20003800000 */
[----:B------:R-:W-:Y:S01]  /*7b40*/  PRMT R234, R235, 0x7610, R234 ;  /* 0x00007610ebea7816 */ /* 0x000fe200000000ea */
[----:B--2---:R-:W-:Y:S02]  /*7b50*/  IMAD.X R15, R237, 0x1, R15, P1 ;  /* 0x00000001ed0f7824 */ /* 0x004fe400008e060f */
[----:B---3--:R-:W-:-:S05]  /*7b60*/  IMAD.WIDE.U32 R14, R10, UR40, R14 ;  /* 0x000000280a0e7c25 */ /* 0x008fca000f8e000e */
[----:B----4-:R-:W-:Y:S02]  /*7b70*/  IADD3 R11, R11, R15, RZ ;  /* 0x0000000f0b0b7210 */ /* 0x010fe40007ffe0ff */
[----:B------:R-:W-:-:S04]  /*7b80*/  LEA R10, P1, R14, R22, 0x1 ;  /* 0x000000160e0a7211 */ /* 0x000fc800078208ff */
[----:B------:R-:W-:Y:S01]  /*7b90*/  LEA.HI.X R11, R14, R23, R11, 0x1, P1 ;  /* 0x000000170e0b7211 */ /* 0x000fe200008f0c0b */
[----:B------:R-:W-:Y:S08]  /*7ba0*/  @!P6 BRA `(.L_x_63) ;  /* 0x000000000004e947 */ /* 0x000ff00003800000 */
[----:B------:R1:W5:Y:S02]  /*7bb0*/  LDG.E.LTC128B.U16 R234, desc[UR46][R10.64+0x2] ;  /* 0x0000022e0aea7981 */ /* 0x000364000c1e1520 */
.L_x_63:
[----:B------:R-:W-:Y:S05]  /*7bc0*/  BSYNC B1 ;  /* 0x0000000000017941 */ /* 0x000fea0003800000 */
.L_x_62:
[----:B------:R-:W2:Y:S01]  /*7bd0*/  LDL.LU R235, [R1+0xc] ;  /* 0x00000c0001eb7983 */ /* 0x000ea20000300800 */
[----:B-----5:R-:W-:Y:S02]  /*7be0*/  HADD2.F32 R14, -RZ, R234.H0_H0 ;  /* 0x200000eaff0e7230 */ /* 0x020fe40000004100 */
[----:B------:R-:W-:-:S03]  /*7bf0*/  IMAD.U32 R15, RZ, RZ, UR8 ;  /* 0x00000008ff0f7e24 */ /* 0x000fc6000f8e00ff */
[----:B------:R-:W-:Y:S01]  /*7c00*/  FMUL R14, R14, R16 ;  /* 0x000000100e0e7220 */ /* 0x000fe20000400000 */
[----:B------:R-:W-:-:S03]  /*7c10*/  IMAD.SHL.U32 R15, R15, 0x10, RZ ;  /* 0x000000100f0f7824 */ /* 0x000fc600078e00ff */
[----:B--2---:R-:W-:Y:S02]  /*7c20*/  FFMA R235, R235, R2, R14 ;  /* 0x00000002ebeb7223 */ /* 0x004fe4000000000e */
[----:B------:R-:W-:Y:S02]  /*7c30*/  IADD3 R14, P2, R15, R12, RZ ;  /* 0x0000000c0f0e7210 */ /* 0x000fe40007f5e0ff */
[----:B------:R-:W2:Y:S01]  /*7c40*/  LDL R15, [R1+0x48] ;  /* 0x00004800010f7983 */ /* 0x000ea20000100800 */
[----:B------:R-:W-:Y:S01]  /*7c50*/  ISETP.GT.AND P1, PT, R0, 0x8, P4 ;  /* 0x000000080000780c */ /* 0x000fe20002724270 */
[----:B------:R-:W-:Y:S01]  /*7c60*/  BSSY B1, `(.L_x_64) ;  /* 0x0000007000017945 */ /* 0x000fe20003800000 */
[----:B------:R-:W-:Y:S01]  /*7c70*/  F2FP.F16.F32.PACK_AB R235, RZ, R235 ;  /* 0x000000ebffeb723e */ /* 0x000fe200000000ff */
[----:B--2---:R-:W-:-:S05]  /*7c80*/  IMAD.X R15, R15, 0x1, R13, P2 ;  /* 0x000000010f0f7824 */ /* 0x004fca00010e060d */
[----:B------:R2:W-:Y:S02]  /*7c90*/  @P6 STG.E.U16 desc[UR46][R14.64+0x2], R235 ;  /* 0x000002eb0e006986 */ /* 0x0005e4000c10152e */
[----:B--2---:R-:W-:-:S03]  /*7ca0*/  PRMT R14, R234, 0x7610, R14 ;  /* 0x00007610ea0e7816 */ /* 0x004fc6000000000e */
[----:B------:R-:W-:Y:S05]  /*7cb0*/  @!P1 BRA `(.L_x_65) ;  /* 0x0000000000049947 */ /* 0x000fea0003800000 */
[----:B------:R2:W5:Y:S02]  /*7cc0*/  LDG.E.LTC128B.U16 R14, desc[UR46][R8.64+0x10] ;  /* 0x0000102e080e7981 */ /* 0x000564000c1e1520 */
.L_x_65:
[----:B------:R-:W-:Y:S05]  /*7cd0*/  BSYNC B1 ;  /* 0x0000000000017941 */ /* 0x000fea0003800000 */
.L_x_64:
[----:B------:R-:W3:Y:S01]  /*7ce0*/  LDL.LU R234, [R1+0x10] ;  /* 0x0000100001ea7983 */ /* 0x000ee20000300800 */
[----:B-----5:R-:W-:Y:S01]  /*7cf0*/  HADD2.F32 R15, -RZ, R14.H0_H0 ;  /* 0x2000000eff0f7230 */ /* 0x020fe20000004100 */
        /* <DEDUP_REMOVED lines=8> */
.L_x_67:
[----:B------:R-:W-:Y:S05]  /*7d80*/  BSYNC B1 ;  /* 0x0000000000017941 */ /* 0x000fea0003800000 */
.L_x_66:
[----:B------:R-:W2:Y:S01]  /*7d90*/  LDL.LU R235, [R1+0x14] ;  /* 0x0000140001eb7983 */ /* 0x000ea20000300800 */
[----:B---3-5:R-:W-:Y:S01]  /*7da0*/  HADD2.F32 R15, -RZ, R14.H0_H0 ;  /* 0x2000000eff0f7230 */ /* 0x028fe20000004100 */
[----:B------:R-:W-:Y:S01]  /*7db0*/  ISETP.GT.AND P1, PT, R0, 0x8, P3 ;  /* 0x000000080000780c */ /* 0x000fe20001f24270 */
[----:B------:R-:W-:Y:S01]  /*7dc0*/  BSSY B1, `(.L_x_68) ;  /* 0x0000008000017945 */ /* 0x000fe20003800000 */
[----:B------:R-:W-:Y:S02]  /*7dd0*/  PRMT R234, R14, 0x7610, R234 ;  /* 0x000076100eea7816 */ /* 0x000fe400000000ea */
[----:B------:R-:W-:-:S04]  /*7de0*/  FMUL R15, R15, R16 ;  /* 0x000000100f0f7220 */ /* 0x000fc80000400000 */
[----:B--2---:R-:W-:-:S05]  /*7df0*/  FFMA R15, R235, R2, R15 ;  /* 0x00000002eb0f7223 */ /* 0x004fca000000000f */
[----:B------:R-:W-:-:S05]  /*7e00*/  F2FP.F16.F32.PACK_AB R15, RZ, R15 ;  /* 0x0000000fff0f723e */ /* 0x000fca00000000ff */
[----:B------:R2:W-:Y:S01]  /*7e10*/  @P2 STG.E.U16 desc[UR46][R12.64+0x12], R15 ;  /* 0x0000120f0c002986 */ /* 0x0005e2000c10152e */
[----:B------:R-:W-:Y:S05]  /*7e20*/  @!P1 BRA `(.L_x_69) ;  /* 0x0000000000049947 */ /* 0x000fea0003800000 */
[----:B------:R3:W5:Y:S02]  /*7e30*/  LDG.E.LTC128B.U16 R234, desc[UR46][R10.64+0x10] ;  /* 0x0000102e0aea7981 */ /* 0x000764000c1e1520 */
.L_x_69:
[----:B------:R-:W-:Y:S05]  /*7e40*/  BSYNC B1 ;  /* 0x0000000000017941 */ /* 0x000fea0003800000 */
.L_x_68:
[----:B------:R-:W4:Y:S01]  /*7e50*/  LDL.LU R235, [R1+0x18] ;  /* 0x0000180001eb7983 */ /* 0x000f220000300800 */
[----:B-----5:R-:W-:Y:S01]  /*7e60*/  HADD2.F32 R14, -RZ, R234.H0_H0 ;  /* 0x200000eaff0e7230 */ /* 0x020fe20000004100 */
[----:B--2---:R-:W-:Y:S02]  /*7e70*/  MOV R15, UR8 ;  /* 0x00000008000f7c02 */ /* 0x004fe40008000f00 */
[----:B------:R2:W-:Y:S02]  /*7e80*/  STL [R1+0xa4], R3 ;  /* 0x0000a40301007387 */ /* 0x0005e40000100800 */
[----:B------:R-:W-:Y:S01]  /*7e90*/  FMUL R14, R14, R16 ;  /* 0x000000100e0e7220 */ /* 0x000fe20000400000 */
[----:B------:R-:W-:Y:S01]  /*7ea0*/  IMAD.SHL.U32 R15, R15, 0x10, RZ ;  /* 0x000000100f0f7824 */ /* 0x000fe200078e00ff */
[----:B--2---:R-:W2:Y:S02]  /*7eb0*/  LDL.LU R3, [R1+0x50] ;  /* 0x0000500001037983 */ /* 0x004ea40000300800 */
[----:B----4-:R-:W-:Y:S01]  /*7ec0*/  FFMA R235, R235, R2, R14 ;  /* 0x00000002ebeb7223 */ /* 0x010fe2000000000e */
[----:B------:R-:W-:-:S04]  /*7ed0*/  IMAD.U32 R14, RZ, RZ, UR8 ;  /* 0x00000008ff0e7e24 */ /* 0x000fc8000f8e00ff */
[----:B------:R-:W-:-:S05]  /*7ee0*/  IMAD.SHL.U32 R14, R14, 0x100, RZ ;  /* 0x000001000e0e7824 */ /* 0x000fca00078e00ff */
[----:B------:R-:W-:Y:S02]  /*7ef0*/  IADD3 R14, P2, P6, R15, R4, R14 ;  /* 0x000000040f0e7210 */ /* 0x000fe40007e5e00e */
[----:B------:R-:W2:Y:S01]  /*7f00*/  LDL R15, [R1+0x48] ;  /* 0x00004800010f7983 */ /* 0x000ea20000100800 */
[----:B------:R-:W-:Y:S01]  /*7f10*/  F2FP.F16.F32.PACK_AB R235, RZ, R235 ;  /* 0x000000ebffeb723e */ /* 0x000fe200000000ff */
[----:B------:R-:W-:Y:S01]  /*7f20*/  BSSY B1, `(.L_x_70) ;  /* 0x0000007000017945 */ /* 0x000fe20003800000 */
[----:B--2---:R-:W-:Y:S02]  /*7f30*/  IADD3.X R15, R15, R5, R3, P2, P6 ;  /* 0x000000050f0f7210 */ /* 0x004fe400017ec403 */
[----:B------:R2:W5:Y:S01]  /*7f40*/  LDL.LU R3, [R1+0xa4] ;  /* 0x0000a40001037983 */ /* 0x0005620000300800 */
[----:B------:R-:W-:-:S03]  /*7f50*/  ISETP.GT.AND P2, PT, R0, 0x9, P3 ;  /* 0x000000090000780c */ /* 0x000fc60001f44270 */
[----:B------:R2:W-:Y:S10]  /*7f60*/  @P1 STG.E.U16 desc[UR46][R14.64+0x10], R235 ;  /* 0x000010eb0e001986 */ /* 0x0005f4000c10152e */
[----:B------:R-:W-:Y:S05]  /*7f70*/  @!P2 BRA `(.L_x_71) ;  /* 0x000000000004a947 */ /* 0x000fea0003800000 */
[----:B------:R4:W5:Y:S02]  /*7f80*/  LDG.E.LTC128B.U16 R234, desc[UR46][R10.64+0x12] ;  /* 0x0000122e0aea7981 */ /* 0x000964000c1e1520 */
.L_x_71:
[----:B------:R-:W-:Y:S05]  /*7f90*/  BSYNC B1 ;  /* 0x0000000000017941 */ /* 0x000fea0003800000 */
.L_x_70:
[----:B-----5:R0:W-:Y:S04]  /*7fa0*/  STL [R1+0xa4], R3 ;  /* 0x0000a40301007387 */ /* 0x0201e80000100800 */
[----:B0-----:R-:W3:Y:S01]  /*7fb0*/  LDL.LU R3, [R1+0x1c] ;  /* 0x00001c0001037983 */ /* 0x001ee20000300800 */
[----:B--2---:R-:W-:-:S05]  /*7fc0*/  HADD2.F32 R235, -RZ, R234.H0_H0 ;  /* 0x200000eaffeb7230 */ /* 0x004fca0000004100 */
[----:B------:R-:W-:Y:S01]  /*7fd0*/  FMUL R235, R235, R16 ;  /* 0x00000010ebeb7220 */ /* 0x000fe20000400000 */
[----:B------:R-:W-:-:S03]  /*7fe0*/  ISETP.GT.AND P1, PT, R0, 0x10, P4 ;  /* 0x000000100000780c */ /* 0x000fc60002724270 */
[----:B---3--:R-:W-:Y:S02]  /*7ff0*/  FFMA R235, R3, R2, R235 ;  /* 0x0000000203eb7223 */ /* 0x008fe400000000eb */
[----:B------:R0:W5:Y:S01]  /*8000*/  LDL.LU R3, [R1+0xa4] ;  /* 0x0000a40001037983 */ /* 0x0001620000300800 */
[----:B------:R-:W-:Y:S02]  /*8010*/  BSSY B1, `(.L_x_72) ;  /* 0x0000005000017945 */ /* 0x000fe40003800000 */
[----:B------:R-:W-:-:S05]  /*8020*/  F2FP.F16.F32.PACK_AB R235, RZ, R235 ;  /* 0x000000ebffeb723e */ /* 0x000fca00000000ff */
[----:B------:R0:W-:Y:S01]  /*8030*/  @P2 STG.E.U16 desc[UR46][R14.64+0x12], R235 ;  /* 0x000012eb0e002986 */ /* 0x0001e2000c10152e */
[----:B------:R-:W-:Y:S05]  /*8040*/  @!P1 BRA `(.L_x_73) ;  /* 0x0000000000049947 */ /* 0x000fea0003800000 */
[----:B------:R2:W5:Y:S02]  /*8050*/  LDG.E.LTC128B.U16 R234, desc[UR46][R8.64+0x20] ;  /* 0x0000202e08ea7981 */ /* 0x000564000c1e1520 */
.L_x_73:
[----:B------:R-:W-:Y:S05]  /*8060*/  BSYNC B1 ;  /* 0x0000000000017941 */ /* 0x000fea0003800000 */
.L_x_72:
[----:B-----5:R3:W-:Y:S04]  /*8070*/  STL [R1+0xa4], R3 ;  /* 0x0000a40301007387 */ /* 0x0207e80000100800 */
[----:B---3--:R-:W3:Y:S01]  /*8080*/  LDL.LU R3, [R1+0x20] ;  /* 0x0000200001037983 */ /* 0x008ee20000300800 */
[----:B0-----:R-:W-:-:S05]  /*8090*/  HADD2.F32 R235, -RZ, R234.H0_H0 ;  /* 0x200000eaffeb7230 */ /* 0x001fca0000004100 */
        /* <DEDUP_REMOVED lines=9> */
.L_x_75:
[----:B------:R-:W-:Y:S05]  /*8130*/  BSYNC B1 ;  /* 0x0000000000017941 */ /* 0x000fea0003800000 */
.L_x_74:
[----:B-----5:R1:W-:Y:S04]  /*8140*/  STL [R1+0xa4], R3 ;  /* 0x0000a40301007387 */ /* 0x0203e80000100800 */
[----:B-1----:R-:W2:Y:S01]  /*8150*/  LDL.LU R3, [R1+0x24] ;  /* 0x0000240001037983 */ /* 0x002ea20000300800 */
[----:B0-----:R-:W-:-:S05]  /*8160*/  HADD2.F32 R235, -RZ, R234.H0_H0 ;  /* 0x200000eaffeb7230 */ /* 0x001fca0000004100 */
[----:B------:R-:W-:Y:S01]  /*8170*/  FMUL R235, R235, R16 ;  /* 0x00000010ebeb7220 */ /* 0x000fe20000400000 */
[----:B------:R-:W-:-:S03]  /*8180*/  ISETP.GT.AND P1, PT, R0, 0x10, P3 ;  /* 0x000000100000780c */ /* 0x000fc60001f24270 */
[----:B--2---:R-:W-:Y:S02]  /*8190*/  FFMA R235, R3, R2, R235 ;  /* 0x0000000203eb7223 */ /* 0x004fe400000000eb */
[----:B------:R0:W5:Y:S01]  /*81a0*/  LDL.LU R3, [R1+0xa4] ;  /* 0x0000a40001037983 */ /* 0x0001620000300800 */
[----:B------:R-:W-:Y:S02]  /*81b0*/  BSSY B1, `(.L_x_76) ;  /* 0x0000005000017945 */ /* 0x000fe40003800000 */
[----:B------:R-:W-:-:S05]  /*81c0*/  F2FP.F16.F32.PACK_AB R235, RZ, R235 ;  /* 0x000000ebffeb723e */ /* 0x000fca00000000ff */
[----:B------:R0:W-:Y:S01]  /*81d0*/  @P2 STG.E.U16 desc[UR46][R12.64+0x22], R235 ;  /* 0x000022eb0c002986 */ /* 0x0001e2000c10152e */
[----:B------:R-:W-:Y:S05]  /*81e0*/  @!P1 BRA `(.L_x_77) ;  /* 0x0000000000049947 */ /* 0x000fea0003800000 */
[----:B------:R1:W5:Y:S02]  /*81f0*/  LDG.E.LTC128B.U16 R234, desc[UR46][R10.64+0x20] ;  /* 0x0000202e0aea7981 */ /* 0x000364000c1e1520 */
.L_x_77:
[----:B------:R-:W-:Y:S05]  /*8200*/  BSYNC B1 ;  /* 0x0000000000017941 */ /* 0x000fea0003800000 */
.L_x_76:
[----:B-----5:R2:W-:Y:S04]  /*8210*/  STL [R1+0xa4], R3 ;  /* 0x0000a40301007387 */ /* 0x0205e80000100800 */
[----:B--2---:R-:W2:Y:S01]  /*8220*/  LDL.LU R3, [R1+0x28] ;  /* 0x0000280001037983 */ /* 0x004ea20000300800 */
        /* <DEDUP_REMOVED lines=10> */
.L_x_79:
[----:B------:R-:W-:Y:S05]  /*82d0*/  BSYNC B1 ;  /* 0x0000000000017941 */ /* 0x000fea0003800000 */
.L_x_78:
[----:B-----5:R1:W-:Y:S04]  /*82e0*/  STL [R1+0xa4], R3 ;  /* 0x0000a40301007387 */ /* 0x0203e80000100800 */
[----:B-1----:R-:W3:Y:S01]  /*82f0*/  LDL.LU R3, [R1+0x2c] ;  /* 0x00002c0001037983 */ /* 0x002ee20000300800 */
        /* <DEDUP_REMOVED lines=10> */
.L_x_81:
[----:B------:R-:W-:Y:S05]  /*83a0*/  BSYNC B1 ;  /* 0x0000000000017941 */ /* 0x000fea0003800000 */
.L_x_80:
        /* <DEDUP_REMOVED lines=12> */
.L_x_83:
[----:B------:R-:W-:Y:S05]  /*8470*/  BSYNC B1 ;  /* 0x0000000000017941 */ /* 0x000fea0003800000 */
.L_x_82:
[----:B-----5:R1:W-:Y:S04]  /*8480*/  STL [R1+0xa4], R3 ;  /* 0x0000a40301007387 */ /* 0x0203e80000100800 */
[----:B-1----:R-:W2:Y:S01]  /*8490*/  LDL.LU R3, [R1+0x34] ;  /* 0x0000340001037983 */ /* 0x002ea20000300800 */
[----:B0-----:R-:W-:-:S05]  /*84a0*/  HADD2.F32 R235, -RZ, R234.H0_H0 ;  /* 0x200000eaffeb7230 */ /* 0x001fca0000004100 */
[----:B------:R-:W-:Y:S01]  /*84b0*/  FMUL R235, R235, R16 ;  /* 0x00000010ebeb7220 */ /* 0x000fe20000400000 */
[----:B------:R-:W-:Y:S01]  /*84c0*/  ISETP.GT.AND P1, PT, R0, 0x18, P3 ;  /* 0x000000180000780c */ /* 0x000fe20001f24270 */
[----:B------:R-:W-:Y:S02]  /*84d0*/  BSSY B1, `(.L_x_84) ;  /* 0x0000009000017945 */ /* 0x000fe40003800000 */
[----:B--2---:R-:W-:Y:S02]  /*84e0*/  FFMA R235, R3, R2, R235 ;  /* 0x0000000203eb7223 */ /* 0x004fe400000000eb */
[----:B------:R0:W5:Y:S03]  /*84f0*/  LDL.LU R3, [R1+0xa4] ;  /* 0x0000a40001037983 */ /* 0x0001660000300800 */
[----:B------:R-:W-:Y:S01]  /*8500*/  F2FP.F16.F32.PACK_AB R235, RZ, R235 ;  /* 0x000000ebffeb723e */ /* 0x000fe200000000ff */
[----:B------:R0:W-:Y:S04]  /*8510*/  STL.S16 [R1], R234 ;  /* 0x000000ea01007387 */ /* 0x0001e80000100600 */
[----:B------:R0:W-:Y:S01]  /*8520*/  @P2 STG.E.U16 desc[UR46][R12.64+0x32], R235 ;  /* 0x000032eb0c002986 */ /* 0x0001e2000c10152e */
[----:B------:R-:W-:Y:S05]  /*8530*/  @!P1 BRA `(.L_x_85) ;  /* 0x0000000000089947 */ /* 0x000fea0003800000 */
[----:B0-----:R-:W2:Y:S04]  /*8540*/  LDG.E.LTC128B.U16 R234, desc[UR46][R10.64+0x30] ;  /* 0x0000302e0aea7981 */ /* 0x001ea8000c1e1520 */
[----:B--2---:R1:W-:Y:S02]  /*8550*/  STL [R1], R234 ;  /* 0x000000ea01007387 */ /* 0x0043e40000100800 */
.L_x_85:
[----:B------:R-:W-:Y:S05]  /*8560*/  BSYNC B1 ;  /* 0x0000000000017941 */ /* 0x000fea0003800000 */
.L_x_84:
[----:B------:R2:W-:Y:S01]  /*8570*/  STL.64 [R1+0xa8], R4 ;  /* 0x0000a80401007387 */ /* 0x0005e20000100a00 */
[----:B0-----:R-:W-:-:S03]  /*8580*/  IADD3 R235, P2, R17, 0x100, RZ ;  /* 0x0000010011eb7810 */ /* 0x001fc60007f5e0ff */
[----:B--2---:R-:W2:Y:S01]  /*8590*/  LDL.64 R4, [R1+0x80] ;  /* 0x0000800001047983 */ /* 0x004ea20000100a00 */
[----:B-1----:R-:W-:-:S03]  /*85a0*/  HADD2.F32 R234, -RZ, R234.H0_H0 ;  /* 0x200000eaffea7230 */ /* 0x002fc60000004100 */
[----:B------:R-:W3:Y:S02]  /*85b0*/  LDL.LU R17, [R1+0x38] ;  /* 0x0000380001117983 */ /* 0x000ee40000300800 */
[----:B------:R-:W-:Y:S02]  /*85c0*/  FMUL R234, R234, R16 ;  /* 0x00000010eaea7220 */ /* 0x000fe40000400000 */
[----:B------:R-:W-:Y:S02]  /*85d0*/  STL [R1+0x8], R235 ;  /* 0x000008eb01007387 */ /* 0x000fe40000100800 */
[----:B---3--:R-:W-:Y:S01]  /*85e0*/  FFMA R17, R17, R2, R234 ;  /* 0x0000000211117223 */ /* 0x008fe200000000ea */
[----:B------:R-:W-:-:S05]  /*85f0*/  IADD3.X R234, RZ, UR7, RZ, P2, !PT ;  /* 0x00000007ffea7c10 */ /* 0x000fca00097fe4ff */
[----:B------:R-:W-:-:S04]  /*8600*/  IMAD R234, R234, R232, RZ ;  /* 0x000000e8eaea7224 */ /* 0x000fc800078e02ff */
[C---:B------:R-:W-:Y:S02]  /*8610*/  IMAD R234, R235.reuse, R233, R234 ;  /* 0x000000e9ebea7224 */ /* 0x040fe400078e02ea */
[----:B------:R-:W3:Y:S04]  /*8620*/  LDL.LU R233, [R1] ;  /* 0x0000000001e97983 */ /* 0x000ee80000300800 */
[----:B------:R2:W-:Y:S02]  /*8630*/  STL [R1+0xc], R234 ;  /* 0x00000cea01007387 */ /* 0x0005e40000100800 */
[----:B--2---:R-:W-:Y:S02]  /*8640*/  IMAD.WIDE.U32 R234, R235, R232, R4 ;  /* 0x000000e8ebea7225 */ /* 0x004fe400078e0004 */
[----:B------:R0:W5:Y:S01]  /*8650*/  LDL.LU.64 R4, [R1+0xa8] ;  /* 0x0000a80001047983 */ /* 0x0001620000300a00 */
[----:B------:R-:W-:-:S02]  /*8660*/  ISETP.GT.AND P6, PT, R0, 0x19, P3 ;  /* 0x000000190000780c */ /* 0x000fc40001fc4270 */
[----:B------:R-:W-:Y:S01]  /*8670*/  F2FP.F16.F32.PACK_AB R17, RZ, R17 ;  /* 0x00000011ff11723e */ /* 0x000fe200000000ff */
[----:B------:R-:W-:Y:S04]  /*8680*/  BSSY B1, `(.L_x_86) ;  /* 0x0000005000017945 */ /* 0x000fe80003800000 */
[----:B------:R3:W-:Y:S02]  /*8690*/  @P1 STG.E.U16 desc[UR46][R14.64+0x30], R17 ;  /* 0x000030110e001986 */ /* 0x0007e4000c10152e */
[----:B---3--:R-:W-:-:S04]  /*86a0*/  PRMT R17, R233, 0x7610, R17 ;  /* 0x00007610e9117816 */ /* 0x008fc80000000011 */
[----:B0-----:R-:W-:Y:S05]  /*86b0*/  @!P6 BRA `(.L_x_87) ;  /* 0x000000000004e947 */ /* 0x001fea0003800000 */
[----:B------:R0:W5:Y:S02]  /*86c0*/  LDG.E.LTC128B.U16 R17, desc[UR46][R10.64+0x32] ;  /* 0x0000322e0a117981 */ /* 0x000164000c1e1520 */
.L_x_87:
[----:B------:R-:W-:Y:S05]  /*86d0*/  BSYNC B1 ;  /* 0x0000000000017941 */ /* 0x000fea0003800000 */
.L_x_86:
[----:B------:R1:W-:Y:S04]  /*86e0*/  STL.64 [R1+0xd8], R24 ;  /* 0x0000d81801007387 */ /* 0x0003e80000100a00 */
[----:B-1----:R-:W2:Y:S04]  /*86f0*/  LDL.LU R24, [R1+0x3c] ;  /* 0x00003c0001187983 */ /* 0x002ea80000300800 */
[----:B------:R-:W3:Y:S04]  /*8700*/  LDL R25, [R1+0x88] ;  /* 0x0000880001197983 */ /* 0x000ee80000100800 */
[----:B------:R1:W-:Y:S04]  /*8710*/  STL.64 [R1+0xd0], R20 ;  /* 0x0000d01401007387 */ /* 0x0003e80000100a00 */
[----:B-1----:R-:W3:Y:S04]  /*8720*/  LDL.LU.64 R20, [R1+0x40] ;  /* 0x0000400001147983 */ /* 0x002ee80000300a00 */
[----:B------:R1:W-:Y:S04]  /*8730*/  STL [R1+0xc8], R18 ;  /* 0x0000c81201007387 */ /* 0x0003e80000100800 */
[----:B-1----:R-:W3:Y:S04]  /*8740*/  LDL.LU R18, [R1+0x8] ;  /* 0x0000080001127983 */ /* 0x002ee80000300800 */
[----:B------:R1:W-:Y:S04]  /*8750*/  STL.64 [R1+0xc0], R12 ;  /* 0x0000c00c01007387 */ /* 0x0003e80000100a00 */
[----:B-1----:R-:W3:Y:S04]  /*8760*/  LDL.LU.64 R12, [R1+0x90] ;  /* 0x00009000010c7983 */ /* 0x002ee80000300a00 */
[----:B------:R1:W-:Y:S04]  /*8770*/  STL [R1+0xb8], R7 ;  /* 0x0000b80701007387 */ /* 0x0003e80000100800 */
[----:B-1----:R-:W2:Y:S01]  /*8780*/  LDL.LU R7, [R1+0xc] ;  /* 0x00000c0001077983 */ /* 0x002ea20000300800 */
[----:B-----5:R-:W-:-:S03]  /*8790*/  HADD2.F32 R233, -RZ, R17.H0_H0 ;  /* 0x20000011ffe97230 */ /* 0x020fc60000004100 */
[----:B------:R0:W-:Y:S01]  /*87a0*/  STL.64 [R1+0xb0], R10 ;  /* 0x0000b00a01007387 */ /* 0x0001e20000100a00 */
[----:B------:R-:W-:Y:S01]  /*87b0*/  ISETP.GT.AND P2, PT, R3, 0x100, PT ;  /* 0x000001000300780c */ /* 0x000fe20003f44270 */
[----:B------:R-:W-:Y:S02]  /*87c0*/  FMUL R233, R233, R16 ;  /* 0x00000010e9e97220 */ /* 0x000fe40000400000 */
[----:B0---4-:R-:W4:Y:S04]  /*87d0*/  LDL R10, [R1+0x8c] ;  /* 0x00008c00010a7983 */ /* 0x011f280000100800 */
[----:B------:R0:W-:Y:S01]  /*87e0*/  STL.64 [R1+0xa8], R8 ;  /* 0x0000a80801007387 */ /* 0x0001e20000100a00 */
[----:B--2---:R-:W-:Y:S01]  /*87f0*/  IMAD.IADD R235, R235, 0x1, R7 ;  /* 0x00000001ebeb7824 */ /* 0x004fe200078e0207 */
[----:B0-----:R-:W-:Y:S01]  /*8800*/  LEA R8, P1, R234, R22, 0x1 ;  /* 0x00000016ea087211 */ /* 0x001fe200078208ff */
[----:B------:R-:W-:Y:S01]  /*8810*/  FFMA R233, R24, R2, R233 ;  /* 0x0000000218e97223 */ /* 0x000fe200000000e9 */
[----:B------:R-:W-:Y:S01]  /*8820*/  IMAD.U32 R11, RZ, RZ, UR8 ;  /* 0x00000008ff0b7e24 */ /* 0x000fe2000f8e00ff */
[----:B------:R-:W-:Y:S01]  /*8830*/  STL [R1+0xa4], R6 ;  /* 0x0000a40601007387 */ /* 0x000fe20000100800 */
[----:B------:R-:W-:Y:S01]  /*8840*/  LEA.HI.X R9, R234, R23, R235, 0x1, P1 ;  /* 0x00000017ea097211 */ /* 0x000fe200008f0ceb */
[----:B------:R-:W-:Y:S01]  /*8850*/  IMAD.MOV.U32 R234, RZ, RZ, R8 ;  /* 0x000000ffffea7224 */ /* 0x000fe200078e0008 */
[----:B------:R-:W-:-:S02]  /*8860*/  ISETP.GT.AND P1, PT, R0, RZ, P2 ;  /* 0x000000ff0000720c */ /* 0x000fc40001724270 */
[----:B------:R-:W-:Y:S01]  /*8870*/  F2FP.F16.F32.PACK_AB R233, RZ, R233 ;  /* 0x000000e9ffe9723e */ /* 0x000fe200000000ff */
[----:B------:R-:W-:Y:S02]  /*8880*/  IMAD.MOV.U32 R235, RZ, RZ, R9 ;  /* 0x000000ffffeb7224 */ /* 0x000fe400078e0009 */
[----:B------:R-:W2:Y:S04]  /*8890*/  LDL.LU.64 R8, [R1+0x80] ;  /* 0x0000800001087983 */ /* 0x000ea80000300a00 */
[----:B------:R0:W-:Y:S04]  /*88a0*/  @P6 STG.E.U16 desc[UR46][R14.64+0x32], R233 ;  /* 0x000032e90e006986 */ /* 0x0001e8000c10152e */
[----:B------:R3:W0:Y:S02]  /*88b0*/  @P1 LDG.E.LTC128B.U16 R17, desc[UR46][R234.64] ;  /* 0x0000002eea111981 */ /* 0x000624000c1e1520 */
[----:B---3--:R-:W-:-:S05]  /*88c0*/  IMAD.WIDE.U32 R234, R18, R232, R236 ;  /* 0x000000e812ea7225 */ /* 0x008fca00078e00ec */
[----:B------:R-:W-:-:S03]  /*88d0*/  IADD3 R235, R7, R235, RZ ;  /* 0x000000eb07eb7210 */ /* 0x000fc60007ffe0ff */
[----:B------:R-:W-:-:S04]  /*88e0*/  IMAD.WIDE.U32 R24, R25, UR40, R234 ;  /* 0x0000002819187c25 */ /* 0x000fc8000f8e00ea */
[----:B------:R-:W-:Y:S01]  /*88f0*/  IMAD.U32 R235, RZ, RZ, UR8 ;  /* 0x00000008ffeb7e24 */ /* 0x000fe2000f8e00ff */
[----:B------:R-:W-:Y:S01]  /*8900*/  LEA R234, P6, R24, R22, 0x1 ;  /* 0x0000001618ea7211 */ /* 0x000fe200078c08ff */
[----:B0-----:R-:W-:-:S05]  /*8910*/  HADD2.F32 R233, -RZ, R17.H0_H0 ;  /* 0x20000011ffe97230 */ /* 0x001fca0000004100 */
[----:B------:R-:W-:-:S04]  /*8920*/  FMUL R233, R233, R16 ;  /* 0x00000010e9e97220 */ /* 0x000fc80000400000 */
[----:B------:R-:W-:Y:S01]  /*8930*/  FFMA R233, R216, R2, R233 ;  /* 0x00000002d8e97223 */ /* 0x000fe200000000e9 */
[----:B----4-:R-:W-:Y:S01]  /*8940*/  IMAD.IADD R216, R10, 0x1, R25 ;  /* 0x000000010ad87824 */ /* 0x010fe200078e0219 */
[----:B------:R-:W-:Y:S01]  /*8950*/  SHF.L.U32 R10, R235, 0x9, RZ ;  /* 0x00000009eb0a7819 */ /* 0x000fe200000006ff */
[----:B------:R-:W-:-:S05]  /*8960*/  IMAD.U32 R235, RZ, RZ, UR9 ;  /* 0x00000009ffeb7e24 */ /* 0x000fca000f8e00ff */
[----:B------:R-:W-:Y:S02]  /*8970*/  SHF.L.U64.HI R11, R11, 0x9, R235 ;  /* 0x000000090b0b7819 */ /* 0x000fe400000102eb */
[----:B------:R-:W-:Y:S02]  /*8980*/  LEA.HI.X R235, R24, R23, R216, 0x1, P6 ;  /* 0x0000001718eb7211 */ /* 0x000fe400030f0cd8 */
[----:B------:R0:W5:Y:S01]  /*8990*/  LDL.LU.64 R24, [R1+0xd8] ;  /* 0x0000d80001187983 */ /* 0x0001620000300a00 */
[----:B------:R-:W-:-:S03]  /*89a0*/  IADD3 R10, P6, R10, R4, RZ ;  /* 0x000000040a0a7210 */ /* 0x000fc60007fde0ff */
[----:B------:R1:W-:Y:S04]  /*89b0*/  STL [R1+0x14], R11 ;  /* 0x0000140b01007387 */ /* 0x0003e80000100800 */
[----:B-1----:R-:W3:Y:S01]  /*89c0*/  LDL R11, [R1+0x14] ;  /* 0x00001400010b7983 */ /* 0x002ee20000100800 */
[----:B------:R-:W-:Y:S01]  /*89d0*/  F2FP.F16.F32.PACK_AB R216, RZ, R233 ;  /* 0x000000e9ffd8723e */ /* 0x000fe200000000ff */
[----:B------:R-:W-:Y:S02]  /*89e0*/  IMAD.WIDE.U32 R232, R18, R232, R20 ;  /* 0x000000e812e87225 */ /* 0x000fe400078e0014 */
[----:B------:R0:W5:Y:S01]  /*89f0*/  LDL.LU.64 R20, [R1+0xd0] ;  /* 0x0000d00001147983 */ /* 0x0001620000300a00 */
[----:B------:R-:W-:-:S03]  /*8a00*/  PRMT R6, R216, 0x7610, R6 ;  /* 0x00007610d8067816 */ /* 0x000fc60000000006 */
[----:B------:R0:W5:Y:S01]  /*8a10*/  LDL.LU R18, [R1+0xc8] ;  /* 0x0000c80001127983 */ /* 0x0001620000300800 */
[----:B---3--:R-:W-:Y:S01]  /*8a20*/  IMAD.X R11, R11, 0x1, R5, P6 ;  /* 0x000000010b0b7824 */ /* 0x008fe200030e0605 */
[----:B------:R-:W-:Y:S02]  /*8a30*/  IADD3 R216, P6, R12, R232, RZ ;  /* 0x000000e80cd87210 */ /* 0x000fe40007fde0ff */
[----:B------:R0:W5:Y:S04]  /*8a40*/  LDL.LU.64 R12, [R1+0xc0] ;  /* 0x0000c000010c7983 */ /* 0x0001680000300a00 */
[----:B------:R1:W-:Y:S04]  /*8a50*/  STL [R1+0x8], R216 ;  /* 0x000008d801007387 */ /* 0x0003e80000100800 */
[----:B------:R2:W-:Y:S01]  /*8a60*/  @P1 STG.E.U16 desc[UR46][R10.64], R6 ;  /* 0x000000060a001986 */ /* 0x0005e2000c10152e */
[----:B-1----:R-:W-:-:S03]  /*8a70*/  IMAD.IADD R216, R7, 0x1, R233 ;  /* 0x0000000107d87824 */ /* 0x002fc600078e02e9 */
[----:B------:R0:W5:Y:S02]  /*8a80*/  LDL.LU R7, [R1+0xb8] ;  /* 0x0000b80001077983 */ /* 0x0001640000300800 */
[----:B--2---:R-:W-:Y:S02]  /*8a90*/  IADD3.X R6, R216, R9, RZ, P6, !PT ;  /* 0x00000009d8067210 */ /* 0x004fe400037fe4ff */
[----:B------:R1:W-:Y:S04]  /*8aa0*/  STL.64 [R1], R10 ;  /* 0x0000000a01007387 */ /* 0x0003e80000100a00 */
[----:B-1----:R0:W5:Y:S01]  /*8ab0*/  LDL.LU.64 R10, [R1+0xb0] ;  /* 0x0000b000010a7983 */ /* 0x0021620000300a00 */
[----:B------:R-:W-:-:S03]  /*8ac0*/  ISETP.GT.AND P1, PT, R0, 0x1, P2 ;  /* 0x000000010000780c */ /* 0x000fc60001724270 */
[----:B------:R0:W5:Y:S04]  /*8ad0*/  LDL.LU.64 R8, [R1+0xa8] ;  /* 0x0000a80001087983 */ /* 0x0001680000300a00 */
[----:B------:R1:W-:Y:S04]  /*8ae0*/  STL [R1+0xc], R6 ;  /* 0x00000c0601007387 */ /* 0x0003e80000100800 */
[----:B-1----:R0:W5:Y:S01]  /*8af0*/  LDL.LU R6, [R1+0xa4] ;  /* 0x0000a40001067983 */ /* 0x0021620000300800 */
[----:B------:R-:W-:Y:S01]  /*8b00*/  BSSY B1, `(.L_x_88) ;  /* 0x0000004000017945 */ /* 0x000fe20003800000 */
[----:B------:R-:W-:-:S03]  /*8b10*/  IADD3 R232, P6, R236, R232, RZ ;  /* 0x000000e8ece87210 */ /* 0x000fc60007fde0ff */
[----:B------:R-:W-:Y:S10]  /*8b20*/  @!P1 BRA `(.L_x_89) ;  /* 0x0000000000049947 */ /* 0x000ff40003800000 */
[----:B------:R1:W5:Y:S02]  /*8b30*/  LDG.E.LTC128B.U16 R17, desc[UR46][R234.64+0x2] ;  /* 0x0000022eea117981 */ /* 0x000364000c1e1520 */
.L_x_89:
[----:B------:R-:W-:Y:S05]  /*8b40*/  BSYNC B1 ;  /* 0x0000000000017941 */ /* 0x000fea0003800000 */
.L_x_88:
[----:B-----5:R-:W-:Y:S01]  /*8b50*/  HADD2.F32 R236, -RZ, R17.H0_H0 ;  /* 0x20000011ffec7230 */ /* 0x020fe20000004100 */
[----:B------:R2:W-:Y:S01]  /*8b60*/  STL [R1+0xb4], R9 ;  /* 0x0000b40901007387 */ /* 0x0005e20000100800 */
[----:B------:R-:W-:-:S03]  /*8b70*/  IMAD.X R233, R237, 0x1, R216, P6 ;  /* 0x00000001ede97824 */ /* 0x000fc600030e06d8 */
[----:B------:R-:W-:Y:S01]  /*8b80*/  FMUL R216, R236, R16 ;  /* 0x00000010ecd87220 */ /* 0x000fe20000400000 */
[----:B--2---:R-:W2:Y:S03]  /*8b90*/  LDL.LU R9, [R1+0xc] ;  /* 0x00000c0001097983 */ /* 0x004ea60000300800 */
[----:B------:R-:W-:Y:S01]  /*8ba0*/  FFMA R237, R217, R2, R216 ;  /* 0x00000002d9ed7223 */ /* 0x000fe200000000d8 */
[----:B------:R3:W-:Y:S04]  /*8bb0*/  STL [R1+0xb0], R8 ;  /* 0x0000b00801007387 */ /* 0x0007e80000100800 */
[----:B---3--:R-:W3:Y:S04]  /*8bc0*/  LDL.LU R8, [R1+0x8] ;  /* 0x0000080001087983 */ /* 0x008ee80000300800 */
[----:B------:R4:W-:Y:S04]  /*8bd0*/  STL.64 [R1+0xa8], R6 ;  /* 0x0000a80601007387 */ /* 0x0009e80000100a00 */
[----:B----4-:R-:W4:Y:S04]  /*8be0*/  LDL.64 R6, [R1] ;  /* 0x0000000001067983 */ /* 0x010f280000100a00 */
[----:B------:R-:W2:Y:S02]  /*8bf0*/  LDL.LU R216, [R1+0x88] ;  /* 0x0000880001d87983 */ /* 0x000ea40000300800 */
[----:B--2---:R-:W-:-:S02]  /*8c00*/  IMAD.WIDE.U32 R216, R216, UR40, R232 ;  /* 0x00000028d8d87c25 */ /* 0x004fc4000f8e00e8 */
[----:B------:R-:W2:Y:S01]  /*8c10*/  LDL.LU R233, [R1+0x8c] ;  /* 0x00008c0001e97983 */ /* 0x000ea20000300800 */
[CC--:B---3--:R-:W-:Y:S02]  /*8c20*/  LEA R236, P6, R8.reuse, R22.reuse, 0x1 ;  /* 0x0000001608ec7211 */ /* 0x0c8fe400078c08ff */
[----:B------:R-:W-:Y:S02]  /*8c30*/  F2FP.F16.F32.PACK_AB R232, RZ, R237 ;  /* 0x000000edffe8723e */ /* 0x000fe400000000ff */
[----:B------:R-:W-:Y:S02]  /*8c40*/  LEA.HI.X R237, R8, R23, R9, 0x1, P6 ;  /* 0x0000001708ed7211 */ /* 0x000fe400030f0c09 */
[----:B------:R-:W-:Y:S01]  /*8c50*/  LEA R22, P6, R216, R22, 0x1 ;  /* 0x00000016d8167211 */ /* 0x000fe200078c08ff */
[----:B------:R3:W5:Y:S04]  /*8c60*/  LDL.LU R9, [R1+0xb4] ;  /* 0x0000b40001097983 */ /* 0x0007680000300800 */
[----:B------:R3:W5:Y:S01]  /*8c70*/  LDL.LU R8, [R1+0xb0] ;  /* 0x0000b00001087983 */ /* 0x0007620000300800 */
[----:B--2---:R-:W-:-:S02]  /*8c80*/  IMAD.IADD R217, R233, 0x1, R217 ;  /* 0x00000001e9d97824 */ /* 0x004fc400078e02d9 */
[----:B------:R-:W-:-:S03]  /*8c90*/  IMAD.U32 R233, RZ, RZ, UR8 ;  /* 0x00000008ffe97e24 */ /* 0x000fc6000f8e00ff */
[----:B------:R-:W-:Y:S01]  /*8ca0*/  LEA.HI.X R23, R216, R23, R217, 0x1, P6 ;  /* 0x00000017d8177211 */ /* 0x000fe200030f0cd9 */
[----:B----4-:R-:W-:Y:S01]  /*8cb0*/  @P1 IMAD.MOV.U32 R216, RZ, RZ, R6 ;  /* 0x000000ffffd81224 */ /* 0x010fe200078e0006 */
[----:B------:R-:W-:Y:S01]  /*8cc0*/  SHF.L.U32 R233, R233, 0x4, RZ ;  /* 0x00000004e9e97819 */ /* 0x000fe200000006ff */
[----:B------:R-:W-:-:S05]  /*8cd0*/  @P1 IMAD.MOV.U32 R217, RZ, RZ, R7 ;  /* 0x000000ffffd91224 */ /* 0x000fca00078e0007 */
[----:B------:R2:W-:Y:S02]  /*8ce0*/  @P1 STG.E.U16 desc[UR46][R216.64+0x2], R232 ;  /* 0x000002e8d8001986 */ /* 0x0005e4000c10152e */
[----:B--2---:R-:W-:Y:S02]  /*8cf0*/  IMAD.U32 R217, RZ, RZ, UR8 ;  /* 0x00000008ffd97e24 */ /* 0x004fe4000f8e00ff */
[----:B------:R-:W2:Y:S03]  /*8d00*/  LDL R232, [R1+0x48] ;  /* 0x0000480001e87983 */ /* 0x000ea60000100800 */
[----:B------:R-:W-:-:S04]  /*8d10*/  SHF.L.U32 R217, R217, 0x9, RZ ;  /* 0x00000009d9d97819 */ /* 0x000fc800000006ff */
[----:B------:R-:W-:Y:S02]  /*8d20*/  IADD3 R216, P1, P6, R233, R4, R217 ;  /* 0x00000004e9d87210 */ /* 0x000fe40007e3e0d9 */
[----:B------:R-:W2:Y:S02]  /*8d30*/  LDL.LU R217, [R1+0x14] ;  /* 0x0000140001d97983 */ /* 0x000ea40000300800 */
[----:B--2---:R-:W-:Y:S02]  /*8d40*/  IADD3.X R217, R232, R5, R217, P1, P6 ;  /* 0x00000005e8d97210 */ /* 0x004fe40000fec4d9 */
[----:B------:R-:W-:Y:S02]  /*8d50*/  IADD3 R232, P6, R6, R233, RZ ;  /* 0x000000e906e87210 */ /* 0x000fe40007fde0ff */
[----:B------:R-:W2:Y:S01]  /*8d60*/  LDL R233, [R1+0x48] ;  /* 0x0000480001e97983 */ /* 0x000ea20000100800 */
[----:B------:R-:W-:Y:S01]  /*8d70*/  ISETP.GT.AND P1, PT, R3, 0x108, PT ;  /* 0x000001080300780c */ /* 0x000fe20003f24270 */
[----:B------:R-:W-:Y:S01]  /*8d80*/  BSSY B1, `(.L_x_90) ;  /* 0x0000007000017945 */ /* 0x000fe20003800000 */
[----:B------:R-:W-:Y:S01]  /*8d90*/  PRMT R3, R17, 0x7610, R3 ;  /* 0x0000761011037816 */ /* 0x000fe20000000003 */
[----:B--2---:R-:W-:-:S02]  /*8da0*/  IMAD.X R233, R7, 0x1, R233, P6 ;  /* 0x0000000107e97824 */ /* 0x004fc400030e06e9 */
[----:B------:R3:W5:Y:S01]  /*8db0*/  LDL.LU.64 R6, [R1+0xa8] ;  /* 0x0000a80001067983 */ /* 0x0007620000300a00 */
[----:B------:R-:W-:-:S13]  /*8dc0*/  ISETP.GT.AND P6, PT, R0, RZ, P1 ;  /* 0x000000ff0000720c */ /* 0x000fda0000fc4270 */
[----:B---3--:R-:W-:Y:S05]  /*8dd0*/  @!P6 BRA `(.L_x_91) ;  /* 0x000000000004e947 */ /* 0x008fea0003800000 */
[----:B------:R2:W5:Y:S02]  /*8de0*/  LDG.E.LTC128B.U16 R3, desc[UR46][R236.64] ;  /* 0x0000002eec037981 */ /* 0x000564000c1e1520 */
.L_x_91:
[----:B------:R-:W-:Y:S05]  /*8df0*/  BSYNC B1 ;  /* 0x0000000000017941 */ /* 0x000fea0003800000 */
.L_x_90:
[----:B-----5:R-:W-:Y:S01]  /*8e00*/  HADD2.F32 R17, -RZ, R3.H0_H0 ;  /* 0x20000003ff117230 */ /* 0x020fe20000004100 */
[----:B------:R-:W-:Y:S04]  /*8e10*/  BSSY B1, `(.L_x_92) ;  /* 0x0000008000017945 */ /* 0x000fe80003800000 */
[----:B------:R-:W-:-:S04]  /*8e20*/  FMUL R17, R17, R16 ;  /* 0x0000001011117220 */ /* 0x000fc80000400000 */
[----:B------:R-:W-:-:S05]  /*8e30*/  FFMA R17, R218, R2, R17 ;  /* 0x00000002da117223 */ /* 0x000fca0000000011 */
[----:B------:R-:W-:-:S05]  /*8e40*/  F2FP.F16.F32.PACK_AB R17, RZ, R17 ;  /* 0x00000011ff11723e */ /* 0x000fca00000000ff */
[----:B------:R3:W-:Y:S01]  /*8e50*/  @P6 STG.E.U16 desc[UR46][R232.64], R17 ;  /* 0x00000011e8006986 */ /* 0x0007e2000c10152e */
[----:B------:R-:W-:-:S13]  /*8e60*/  ISETP.GT.AND P6, PT, R0, 0x1, P1 ;  /* 0x000000010000780c */ /* 0x000fda0000fc4270 */
[----:B---3--:R-:W-:Y:S05]  /*8e70*/  @!P6 BRA `(.L_x_93) ;  /* 0x000000000004e947 */ /* 0x008fea0003800000 */
[----:B------:R3:W5:Y:S02]  /*8e80*/  LDG.E.LTC128B.U16 R3, desc[UR46][R22.64+0x2] ;  /* 0x0000022e16037981 */ /* 0x000764000c1e1520 */
.L_x_93:
[----:B------:R-:W-:Y:S05]  /*8e90*/  BSYNC B1 ;  /* 0x0000000000017941 */ /* 0x000fea0003800000 */
.L_x_92:
[----:B-----5:R-:W-:Y:S01]  /*8ea0*/  HADD2.F32 R17, -RZ, R3.H0_H0 ;  /* 0x20000003ff117230 */ /* 0x020fe20000004100 */
[----:B------:R-:W-:Y:S04]  /*8eb0*/  BSSY B1, `(.L_x_94) ;  /* 0x0000008000017945 */ /* 0x000fe80003800000 */
[----:B------:R-:W-:-:S04]  /*8ec0*/  FMUL R17, R17, R16 ;  /* 0x0000001011117220 */ /* 0x000fc80000400000 */
[----:B------:R-:W-:-:S05]  /*8ed0*/  FFMA R17, R219, R2, R17 ;  /* 0x00000002db117223 */ /* 0x000fca0000000011 */
[----:B------:R-:W-:-:S05]  /*8ee0*/  F2FP.F16.F32.PACK_AB R17, RZ, R17 ;  /* 0x00000011ff11723e */ /* 0x000fca00000000ff */
[----:B------:R4:W-:Y:S01]  /*8ef0*/  @P6 STG.E.U16 desc[UR46][R232.64+0x2], R17 ;  /* 0x00000211e8006986 */ /* 0x0009e2000c10152e */
[----:B------:R-:W-:-:S13]  /*8f00*/  ISETP.GT.AND P6, PT, R0, 0x8, P2 ;  /* 0x000000080000780c */ /* 0x000fda00017c4270 */
[----:B----4-:R-:W-:Y:S05]  /*8f10*/  @!P6 BRA `(.L_x_95) ;  /* 0x000000000004e947 */ /* 0x010fea0003800000 */
[----:B------:R4:W5:Y:S02]  /*8f20*/  LDG.E.LTC128B.U16 R3, desc[UR46][R234.64+0x10] ;  /* 0x0000102eea037981 */ /* 0x000964000c1e1520 */
.L_x_95:
[----:B------:R-:W-:Y:S05]  /*8f30*/  BSYNC B1 ;  /* 0x0000000000017941 */ /* 0x000fea0003800000 */
.L_x_94:
[----:B------:R-:W2:Y:S01]  /*8f40*/  LDL.64 R218, [R1] ;  /* 0x0000000001da7983 */ /* 0x000ea20000100a00 */
[----:B-----5:R-:W-:Y:S01]  /*8f50*/  HADD2.F32 R17, -RZ, R3.H0_H0 ;  /* 0x20000003ff117230 */ /* 0x020fe20000004100 */
[----:B------:R-:W-:Y:S04]  /*8f60*/  BSSY B1, `(.L_x_96) ;  /* 0x0000008000017945 */ /* 0x000fe80003800000 */
[----:B------:R-:W-:-:S04]  /*8f70*/  FMUL R17, R17, R16 ;  /* 0x0000001011117220 */ /* 0x000fc80000400000 */
[----:B------:R-:W-:-:S05]  /*8f80*/  FFMA R17, R220, R2, R17 ;  /* 0x00000002dc117223 */ /* 0x000fca0000000011 */
[----:B------:R-:W-:-:S05]  /*8f90*/  F2FP.F16.F32.PACK_AB R17, RZ, R17 ;  /* 0x00000011ff11723e */ /* 0x000fca00000000ff */
[----:B--2---:R2:W-:Y:S01]  /*8fa0*/  @P6 STG.E.U16 desc[UR46][R218.64+0x10], R17 ;  /* 0x00001011da006986 */ /* 0x0045e2000c10152e */
[----:B------:R-:W-:-:S13]  /*8fb0*/  ISETP.GT.AND P6, PT, R0, 0x9, P2 ;  /* 0x000000090000780c */ /* 0x000fda00017c4270 */
[----:B--2---:R-:W-:Y:S05]  /*8fc0*/  @!P6 BRA `(.L_x_97) ;  /* 0x000000000004e947 */ /* 0x004fea0003800000 */
[----:B------:R2:W5:Y:S02]  /*8fd0*/  LDG.E.LTC128B.U16 R3, desc[UR46][R234.64+0x12] ;  /* 0x0000122eea037981 */ /* 0x000564000c1e1520 */
.L_x_97:
[----:B------:R-:W-:Y:S05]  /*8fe0*/  BSYNC B1 ;  /* 0x0000000000017941 */ /* 0x000fea0003800000 */
.L_x_96:
[----:B------:R0:W-:Y:S04]  /*8ff0*/  STL.64 [R1+0xa8], R4 ;  /* 0x0000a80401007387 */ /* 0x0001e80000100a00 */
[----:B0-----:R-:W3:Y:S01]  /*9000*/  LDL.LU.64 R4, [R1] ;  /* 0x0000000001047983 */ /* 0x001ee20000300a00 */
[----:B-----5:R-:W-:Y:S01]  /*9010*/  HADD2.F32 R17, -RZ, R3.H0_H0 ;  /* 0x20000003ff117230 */ /* 0x020fe20000004100 */
[----:B------:R-:W-:Y:S01]  /*9020*/  MOV R220, UR8 ;  /* 0x0000000800dc7c02 */ /* 0x000fe20008000f00 */
[----:B------:R-:W-:Y:S02]  /*9030*/  IMAD.U32 R233, RZ, RZ, UR9 ;  /* 0x00000009ffe97e24 */ /* 0x000fe4000f8e00ff */
[----:B------:R-:W-:Y:S02]  /*9040*/  IMAD.U32 R232, RZ, RZ, UR8 ;  /* 0x00000008ffe87e24 */ /* 0x000fe4000f8e00ff */
[----:B------:R-:W-:Y:S01]  /*9050*/  FMUL R17, R17, R16 ;  /* 0x0000001011117220 */ /* 0x000fe20000400000 */
[----:B------:R-:W-:-:S03]  /*9060*/  IMAD.SHL.U32 R220, R220, 0x10, RZ ;  /* 0x00000010dcdc7824 */ /* 0x000fc600078e00ff */
[----:B------:R-:W-:Y:S01]  /*9070*/  FFMA R17, R221, R2, R17 ;  /* 0x00000002dd117223 */ /* 0x000fe20000000011 */
[----:B------:R-:W-:-:S04]  /*9080*/  SHF.L.U64.HI R232, R232, 0x4, R233 ;  /* 0x00000004e8e87819 */ /* 0x000fc800000102e9 */
[----:B------:R-:W-:-:S05]  /*9090*/  F2FP.F16.F32.PACK_AB R17, RZ, R17 ;  /* 0x00000011ff11723e */ /* 0x000fca00000000ff */
[----:B------:R0:W-:Y:S01]  /*90a0*/  @P6 STG.E.U16 desc[UR46][R218.64+0x12], R17 ;  /* 0x00001211da006986 */ /* 0x0001e2000c10152e */
[----:B---3--:R-:W-:-:S05]  /*90b0*/  IADD3 R220, P6, R220, R4, RZ ;  /* 0x00000004dcdc7210 */ /* 0x008fca0007fde0ff */
[----:B------:R-:W-:Y:S02]  /*90c0*/  IMAD.X R221, R232, 0x1, R5, P6 ;  /* 0x00000001e8dd7824 */ /* 0x000fe400030e0605 */
[----:B------:R0:W5:Y:S01]  /*90d0*/  LDL.LU.64 R4, [R1+0xa8] ;  /* 0x0000a80001047983 */ /* 0x0001620000300a00 */
[----:B------:R-:W-:Y:S01]  /*90e0*/  ISETP.GT.AND P6, PT, R0, 0x8, P1 ;  /* 0x000000080000780c */ /* 0x000fe20000fc4270 */
[----:B------:R-:W-:-:S12]  /*90f0*/  BSSY B1, `(.L_x_98) ;  /* 0x0000003000017945 */ /* 0x000fd80003800000 */
[----:B0-----:R-:W-:Y:S05]  /*9100*/  @!P6 BRA `(.L_x_99) ;  /* 0x000000000004e947 */ /* 0x001fea0003800000 */
[----:B------:R0:W5:Y:S02]  /*9110*/  LDG.E.LTC128B.U16 R3, desc[UR46][R22.64+0x10] ;  /* 0x0000102e16037981 */ /* 0x000164000c1e1520 */
.L_x_99:
[----:B------:R-:W-:Y:S05]  /*9120*/  BSYNC B1 ;  /* 0x0000000000017941 */ /* 0x000fea0003800000 */
.L_x_98:
        /* <DEDUP_REMOVED lines=9> */
.L_x_101:
[----:B------:R-:W-:Y:S05]  /*91c0*/  BSYNC B1 ;  /* 0x0000000000017941 */ /* 0x000fea0003800000 */
.L_x_100:
[----:B-----5:R-:W-:Y:S01]  /*91d0*/  HADD2.F32 R17, -RZ, R3.H0_H0 ;  /* 0x20000003ff117230 */ /* 0x020fe20000004100 */
[----:B------:R-:W-:Y:S04]  /*91e0*/  BSSY B1, `(.L_x_102) ;  /* 0x0000008000017945 */ /* 0x000fe80003800000 */
[----:B------:R-:W-:-:S04]  /*91f0*/  FMUL R220, R17, R16 ;  /* 0x0000001011dc7220 */ /* 0x000fc80000400000 */
[----:B------:R-:W-:-:S05]  /*9200*/  FFMA R220, R223, R2, R220 ;  /* 0x00000002dfdc7223 */ /* 0x000fca00000000dc */
[----:B------:R-:W-:-:S05]  /*9210*/  F2FP.F16.F32.PACK_AB R220, RZ, R220 ;  /* 0x000000dcffdc723e */ /* 0x000fca00000000ff */
[----:B------:R0:W-:Y:S01]  /*9220*/  @P6 STG.E.U16 desc[UR46][R216.64+0x12], R220 ;  /* 0x000012dcd8006986 */ /* 0x0001e2000c10152e */
[----:B------:R-:W-:-:S13]  /*9230*/  ISETP.GT.AND P6, PT, R0, 0x10, P2 ;  /* 0x000000100000780c */ /* 0x000fda00017c4270 */
[----:B0-----:R-:W-:Y:S05]  /*9240*/  @!P6 BRA `(.L_x_103) ;  /* 0x000000000004e947 */ /* 0x001fea0003800000 */
[----:B------:R0:W5:Y:S02]  /*9250*/  LDG.E.LTC128B.U16 R3, desc[UR46][R234.64+0x20] ;  /* 0x0000202eea037981 */ /* 0x000164000c1e1520 */
.L_x_103:
[----:B------:R-:W-:Y:S05]  /*9260*/  BSYNC B1 ;  /* 0x0000000000017941 */ /* 0x000fea0003800000 */
.L_x_102:
        /* <DEDUP_REMOVED lines=9> */
.L_x_105:
[----:B------:R-:W-:Y:S05]  /*9300*/  BSYNC B1 ;  /* 0x0000000000017941 */ /* 0x000fea0003800000 */
.L_x_104:
        /* <DEDUP_REMOVED lines=9> */
.L_x_107:
[----:B------:R-:W-:Y:S05]  /*93a0*/  BSYNC B1 ;  /* 0x0000000000017941 */ /* 0x000fea0003800000 */
.L_x_106:
        /* <DEDUP_REMOVED lines=9> */
.L_x_109:
[----:B------:R-:W-:Y:S05]  /*9440*/  BSYNC B1 ;  /* 0x0000000000017941 */ /* 0x000fea0003800000 */
.L_x_108:
        /* <DEDUP_REMOVED lines=9> */
.L_x_111:
[----:B------:R-:W-:Y:S05]  /*94e0*/  BSYNC B1 ;  /* 0x0000000000017941 */ /* 0x000fea0003800000 */
.L_x_110:
        /* <DEDUP_REMOVED lines=9> */
.L_x_113:
[----:B------:R-:W-:Y:S05]  /*9580*/  BSYNC B1 ;  /* 0x0000000000017941 */ /* 0x000fea0003800000 */
.L_x_112:
        /* <DEDUP_REMOVED lines=9> */
.L_x_115:
[----:B------:R-:W-:Y:S05]  /*9620*/  BSYNC B1 ;  /* 0x0000000000017941 */ /* 0x000fea0003800000 */
.L_x_114:
        /* <DEDUP_REMOVED lines=9> */
.L_x_117:
[----:B------:R-:W-:Y:S05]  /*96c0*/  BSYNC B1 ;  /* 0x0000000000017941 */ /* 0x000fea0003800000 */
.L_x_116:
        /* <DEDUP_REMOVED lines=9> */
.L_x_119:
[----:B------:R-:W-:Y:S05]  /*9760*/  BSYNC B1 ;  /* 0x0000000000017941 */ /* 0x000fea0003800000 */
.L_x_118:
        /* <DEDUP_REMOVED lines=9> */
.L_x_121:
[----:B------:R-:W-:Y:S05]  /*9800*/  BSYNC B1 ;  /* 0x0000000000017941 */ /* 0x000fea0003800000 */
.L_x_120:
        /* <DEDUP_REMOVED lines=9> */
.L_x_123:
[----:B------:R-:W-:Y:S05]  /*98a0*/  BSYNC B1 ;  /* 0x0000000000017941 */ /* 0x000fea0003800000 */
.L_x_122:
        /* <DEDUP_REMOVED lines=9> */
.L_x_125:
[----:B------:R-:W-:Y:S05]  /*9940*/  BSYNC B1 ;  /* 0x0000000000017941 */ /* 0x000fea0003800000 */
.L_x_124:
        /* <DEDUP_REMOVED lines=9> */
.L_x_127:
[----:B------:R-:W-:Y:S05]  /*99e0*/  BSYNC B1 ;  /* 0x0000000000017941 */ /* 0x000fea0003800000 */
.L_x_126:
        /* <DEDUP_REMOVED lines=9> */
.L_x_129:
[----:B------:R-:W-:Y:S05]  /*9a80*/  BSYNC B1 ;  /* 0x0000000000017941 */ /* 0x000fea0003800000 */
.L_x_128:
        /* <DEDUP_REMOVED lines=9> */
.L_x_131:
[----:B------:R-:W-:Y:S05]  /*9b20*/  BSYNC B1 ;  /* 0x0000000000017941 */ /* 0x000fea0003800000 */
.L_x_130:
        /* <DEDUP_REMOVED lines=9> */
.L_x_133:
[----:B------:R-:W-:Y:S05]  /*9bc0*/  BSYNC B1 ;  /* 0x0000000000017941 */ /* 0x000fea0003800000 */
.L_x_132:
        /* <DEDUP_REMOVED lines=9> */
.L_x_135:
[----:B------:R-:W-:Y:S05]  /*9c60*/  BSYNC B1 ;  /* 0x0000000000017941 */ /* 0x000fea0003800000 */
.L_x_134:
        /* <DEDUP_REMOVED lines=9> */
.L_x_137:
[----:B------:R-:W-:Y:S05]  /*9d00*/  BSYNC B1 ;  /* 0x0000000000017941 */ /* 0x000fea0003800000 */
.L_x_136:
        /* <DEDUP_REMOVED lines=9> */
.L_x_139:
[----:B------:R-:W-:Y:S05]  /*9da0*/  BSYNC B1 ;  /* 0x0000000000017941 */ /* 0x000fea0003800000 */
.L_x_138:
        /* <DEDUP_REMOVED lines=9> */
.L_x_141:
[----:B------:R-:W-:Y:S05]  /*9e40*/  BSYNC B1 ;  /* 0x0000000000017941 */ /* 0x000fea0003800000 */
.L_x_140:
        /* <DEDUP_REMOVED lines=9> */
.L_x_143:
[----:B------:R-:W-:Y:S05]  /*9ee0*/  BSYNC B1 ;  /* 0x0000000000017941 */ /* 0x000fea0003800000 */
.L_x_142:
        /* <DEDUP_REMOVED lines=9> */
.L_x_145:
[----:B------:R-:W-:Y:S05]  /*9f80*/  BSYNC B1 ;  /* 0x0000000000017941 */ /* 0x000fea0003800000 */
.L_x_144:
        /* <DEDUP_REMOVED lines=9> */
.L_x_147:
[----:B------:R-:W-:Y:S05]  /*a020*/  BSYNC B1 ;  /* 0x0000000000017941 */ /* 0x000fea0003800000 */
.L_x_146:
        /* <DEDUP_REMOVED lines=9> */
.L_x_149:
[----:B------:R-:W-:Y:S05]  /*a0c0*/  BSYNC B1 ;  /* 0x0000000000017941 */ /* 0x000fea0003800000 */
.L_x_148:
        /* <DEDUP_REMOVED lines=9> */
.L_x_151:
[----:B------:R-:W-:Y:S05]  /*a160*/  BSYNC B1 ;  /* 0x0000000000017941 */ /* 0x000fea0003800000 */
.L_x_150:
        /* <DEDUP_REMOVED lines=9> */
.L_x_153:
[----:B------:R-:W-:Y:S05]  /*a200*/  BSYNC B1 ;  /* 0x0000000000017941 */ /* 0x000fea0003800000 */
.L_x_152:
        /* <DEDUP_REMOVED lines=9> */
.L_x_155:
[----:B------:R-:W-:Y:S05]  /*a2a0*/  BSYNC B1 ;  /* 0x0000000000017941 */ /* 0x000fea0003800000 */
.L_x_154:
        /* <DEDUP_REMOVED lines=9> */
.L_x_157:
[----:B------:R-:W-:Y:S05]  /*a340*/  BSYNC B1 ;  /* 0x0000000000017941 */ /* 0x000fea0003800000 */
.L_x_156:
        /* <DEDUP_REMOVED lines=9> */
.L_x_159:
[----:B------:R-:W-:Y:S05]  /*a3e0*/  BSYNC B1 ;  /* 0x0000000000017941 */ /* 0x000fea0003800000 */
.L_x_158:
        /* <DEDUP_REMOVED lines=9> */
.L_x_161:
[----:B------:R-:W-:Y:S05]  /*a480*/  BSYNC B1 ;  /* 0x0000000000017941 */ /* 0x000fea0003800000 */
.L_x_160:
        /* <DEDUP_REMOVED lines=9> */
.L_x_163:
[----:B------:R-:W-:Y:S05]  /*a520*/  BSYNC B1 ;  /* 0x0000000000017941 */ /* 0x000fea0003800000 */
.L_x_162:
        /* <DEDUP_REMOVED lines=9> */
.L_x_165:
[----:B------:R-:W-:Y:S05]  /*a5c0*/  BSYNC B1 ;  /* 0x0000000000017941 */ /* 0x000fea0003800000 */
.L_x_164:
        /* <DEDUP_REMOVED lines=9> */
.L_x_167:
[----:B------:R-:W-:Y:S05]  /*a660*/  BSYNC B1 ;  /* 0x0000000000017941 */ /* 0x000fea0003800000 */
.L_x_166:
        /* <DEDUP_REMOVED lines=9> */
.L_x_169:
[----:B------:R-:W-:Y:S05]  /*a700*/  BSYNC B1 ;  /* 0x0000000000017941 */ /* 0x000fea0003800000 */
.L_x_168:
        /* <DEDUP_REMOVED lines=9> */
.L_x_171:
[----:B------:R-:W-:Y:S05]  /*a7a0*/  BSYNC B1 ;  /* 0x0000000000017941 */ /* 0x000fea0003800000 */
.L_x_170:
        /* <DEDUP_REMOVED lines=9> */
.L_x_173:
[----:B------:R-:W-:Y:S05]  /*a840*/  BSYNC B1 ;  /* 0x0000000000017941 */ /* 0x000fea0003800000 */
.L_x_172:
        /* <DEDUP_REMOVED lines=9> */
.L_x_175:
[----:B------:R-:W-:Y:S05]  /*a8e0*/  BSYNC B1 ;  /* 0x0000000000017941 */ /* 0x000fea0003800000 */
.L_x_174:
        /* <DEDUP_REMOVED lines=9> */
.L_x_177:
[----:B------:R-:W-:Y:S05]  /*a980*/  BSYNC B1 ;  /* 0x0000000000017941 */ /* 0x000fea0003800000 */
.L_x_176:
        /* <DEDUP_REMOVED lines=9> */
.L_x_179:
[----:B------:R-:W-:Y:S05]  /*aa20*/  BSYNC B1 ;  /* 0x0000000000017941 */ /* 0x000fea0003800000 */
.L_x_178:
        /* <DEDUP_REMOVED lines=9> */
.L_x_181:
[----:B------:R-:W-:Y:S05]  /*aac0*/  BSYNC B1 ;  /* 0x0000000000017941 */ /* 0x000fea0003800000 */
.L_x_180:
        /* <DEDUP_REMOVED lines=9> */
.L_x_183:
[----:B------:R-:W-:Y:S05]  /*ab60*/  BSYNC B1 ;  /* 0x0000000000017941 */ /* 0x000fea0003800000 */
.L_x_182:
        /* <DEDUP_REMOVED lines=9> */
.L_x_185:
[----:B------:R-:W-:Y:S05]  /*ac00*/  BSYNC B1 ;  /* 0x0000000000017941 */ /* 0x000fea0003800000 */
.L_x_184:
        /* <DEDUP_REMOVED lines=9> */
.L_x_187:
[----:B------:R-:W-:Y:S05]  /*aca0*/  BSYNC B1 ;  /* 0x0000000000017941 */ /* 0x000fea0003800000 */
.L_x_186:
[----:B-----5:R-:W-:Y:S01]  /*acb0*/  HADD2.F32 R17, -RZ, R3.H0_H0 ;  /* 0x20000003ff117230 */ /* 0x020fe20000004100 */
[----:B------:R-:W-:Y:S01]  /*acc0*/  @P6 MOV R169, R217 ;  /* 0x000000d900a96202 */ /* 0x000fe20000000f00 */
[----:B------:R-:W-:Y:S01]  /*acd0*/  @P6 IMAD.MOV.U32 R168, RZ, RZ, R216 ;  /* 0x000000ffffa86224 */ /* 0x000fe200078e00d8 */
[----:B------:R-:W-:Y:S02]  /*ace0*/  BSSY B1, `(.L_x_188) ;  /* 0x0000008000017945 */ /* 0x000fe40003800000 */
[----:B------:R-:W-:-:S04]  /*acf0*/  FMUL R17, R17, R16 ;  /* 0x0000001011117220 */ /* 0x000fc80000400000 */
[----:B------:R-:W-:-:S05]  /*ad00*/  FFMA R17, R170, R2, R17 ;  /* 0x00000002aa117223 */ /* 0x000fca0000000011 */
[----:B------:R-:W-:-:S05]  /*ad10*/  F2FP.F16.F32.PACK_AB R17, RZ, R17 ;  /* 0x00000011ff11723e */ /* 0x000fca00000000ff */
[----:B------:R0:W-:Y:S01]  /*ad20*/  @P6 STG.E.U16 desc[UR46][R168.64+0x40], R17 ;  /* 0x00004011a8006986 */ /* 0x0001e2000c10152e */
[----:B------:R-:W-:-:S13]  /*ad30*/  ISETP.GT.AND P6, PT, R0, 0x21, P1 ;  /* 0x000000210000780c */ /* 0x000fda0000fc4270 */
[----:B0-----:R-:W-:Y:S05]  /*ad40*/  @!P6 BRA `(.L_x_189) ;  /* 0x000000000004e947 */ /* 0x001fea0003800000 */
[----:B------:R0:W5:Y:S02]  /*ad50*/  LDG.E.LTC128B.U16 R3, desc[UR46][R22.64+0x42] ;  /* 0x0000422e16037981 */ /* 0x000164000c1e1520 */
.L_x_189:
[----:B------:R-:W-:Y:S05]  /*ad60*/  BSYNC B1 ;  /* 0x0000000000017941 */ /* 0x000fea0003800000 */
.L_x_188:
[----:B-----5:R-:W-:Y:S01]  /*ad70*/  HADD2.F32 R17, -RZ, R3.H0_H0 ;  /* 0x20000003ff117230 */ /* 0x020fe20000004100 */
[----:B------:R-:W-:Y:S01]  /*ad80*/  BSSY B1, `(.L_x_190) ;  /* 0x000000b000017945 */ /* 0x000fe20003800000 */
[----:B------:R-:W-:-:S03]  /*ad90*/  @P6 IMAD.MOV.U32 R169, RZ, RZ, R217 ;  /* 0x000000ffffa96224 */ /* 0x000fc600078e00d9 */
[----:B------:R-:W-:-:S04]  /*ada0*/  FMUL R168, R17, R16 ;  /* 0x0000001011a87220 */ /* 0x000fc80000400000 */
[----:B------:R-:W-:-:S05]  /*adb0*/  FFMA R168, R171, R2, R168 ;  /* 0x00000002aba87223 */ /* 0x000fca00000000a8 */
[----:B------:R-:W-:-:S04]  /*adc0*/  F2FP.F16.F32.PACK_AB R168, RZ, R168 ;  /* 0x000000a8ffa8723e */ /* 0x000fc800000000ff */
[----:B------:R-:W-:Y:S01]  /*add0*/  PRMT R17, R168, 0x7610, R17 ;  /* 0x00007610a8117816 */ /* 0x000fe20000000011 */
[----:B------:R-:W-:-:S05]  /*ade0*/  @P6 IMAD.MOV.U32 R168, RZ, RZ, R216 ;  /* 0x000000ffffa86224 */ /* 0x000fca00078e00d8 */
[----:B------:R0:W-:Y:S01]  /*adf0*/  @P6 STG.E.U16 desc[UR46][R168.64+0x42], R17 ;  /* 0x00004211a8006986 */ /* 0x0001e2000c10152e */
[----:B------:R-:W-:-:S13]  /*ae00*/  ISETP.GT.AND P6, PT, R0, 0x28, P2 ;  /* 0x000000280000780c */ /* 0x000fda00017c4270 */
[----:B0-----:R-:W-:Y:S05]  /*ae10*/  @!P6 BRA `(.L_x_191) ;  /* 0x000000000004e947 */ /* 0x001fea0003800000 */
[----:B------:R0:W5:Y:S02]  /*ae20*/  LDG.E.LTC128B.U16 R3, desc[UR46][R234.64+0x50] ;  /* 0x0000502eea037981 */ /* 0x000164000c1e1520 */
.L_x_191:
[----:B------:R-:W-:Y:S05]  /*ae30*/  BSYNC B1 ;  /* 0x0000000000017941 */ /* 0x000fea0003800000 */
.L_x_190:
        /* <DEDUP_REMOVED lines=9> */
.L_x_193:
[----:B------:R-:W-:Y:S05]  /*aed0*/  BSYNC B1 ;  /* 0x0000000000017941 */ /* 0x000fea0003800000 */
.L_x_192:
        /* <DEDUP_REMOVED lines=9> */
.L_x_195:
[----:B------:R-:W-:Y:S05]  /*af70*/  BSYNC B1 ;  /* 0x0000000000017941 */ /* 0x000fea0003800000 */
.L_x_194:
        /* <DEDUP_REMOVED lines=11> */
.L_x_197:
[----:B------:R-:W-:Y:S05]  /*b030*/  BSYNC B1 ;  /* 0x0000000000017941 */ /* 0x000fea0003800000 */
.L_x_196:
        /* <DEDUP_REMOVED lines=12> */
.L_x_199:
[----:B------:R-:W-:Y:S05]  /*b100*/  BSYNC B1 ;  /* 0x0000000000017941 */ /* 0x000fea0003800000 */
.L_x_198:
        /* <DEDUP_REMOVED lines=9> */
.L_x_201:
[----:B------:R-:W-:Y:S05]  /*b1a0*/  BSYNC B1 ;  /* 0x0000000000017941 */ /* 0x000fea0003800000 */
.L_x_200:
        /* <DEDUP_REMOVED lines=9> */
.L_x_203:
[----:B------:R-:W-:Y:S05]  /*b240*/  BSYNC B1 ;  /* 0x0000000000017941 */ /* 0x000fea0003800000 */
.L_x_202:
        /* <DEDUP_REMOVED lines=11> */
.L_x_205:
[----:B------:R-:W-:Y:S05]  /*b300*/  BSYNC B1 ;  /* 0x0000000000017941 */ /* 0x000fea0003800000 */
.L_x_204:
        /* <DEDUP_REMOVED lines=12> */
.L_x_207:
[----:B------:R-:W-:Y:S05]  /*b3d0*/  BSYNC B1 ;  /* 0x0000000000017941 */ /* 0x000fea0003800000 */
.L_x_206:
        /* <DEDUP_REMOVED lines=9> */
.L_x_209:
[----:B------:R-:W-:Y:S05]  /*b470*/  BSYNC B1 ;  /* 0x0000000000017941 */ /* 0x000fea0003800000 */
.L_x_208:
        /* <DEDUP_REMOVED lines=9> */
.L_x_211:
[----:B------:R-:W-:Y:S05]  /*b510*/  BSYNC B1 ;  /* 0x0000000000017941 */ /* 0x000fea0003800000 */
.L_x_210:
        /* <DEDUP_REMOVED lines=11> */
.L_x_213:
[----:B------:R-:W-:Y:S05]  /*b5d0*/  BSYNC B1 ;  /* 0x0000000000017941 */ /* 0x000fea0003800000 */
.L_x_212:
        /* <DEDUP_REMOVED lines=12> */
.L_x_215:
[----:B------:R-:W-:Y:S05]  /*b6a0*/  BSYNC B1 ;  /* 0x0000000000017941 */ /* 0x000fea0003800000 */
.L_x_214:
        /* <DEDUP_REMOVED lines=9> */
.L_x_217:
[----:B------:R-:W-:Y:S05]  /*b740*/  BSYNC B1 ;  /* 0x0000000000017941 */ /* 0x000fea0003800000 */
.L_x_216:
        /* <DEDUP_REMOVED lines=9> */
.L_x_219:
[----:B------:R-:W-:Y:S05]  /*b7e0*/  BSYNC B1 ;  /* 0x0000000000017941 */ /* 0x000fea0003800000 */
.L_x_218:
        /* <DEDUP_REMOVED lines=9> */
.L_x_221:
[----:B------:R-:W-:Y:S05]  /*b880*/  BSYNC B1 ;  /* 0x0000000000017941 */ /* 0x000fea0003800000 */
.L_x_220:
        /* <DEDUP_REMOVED lines=9> */
.L_x_223:
[----:B------:R-:W-:Y:S05]  /*b920*/  BSYNC B1 ;  /* 0x0000000000017941 */ /* 0x000fea0003800000 */
.L_x_222:
        /* <DEDUP_REMOVED lines=9> */
.L_x_225:
[----:B------:R-:W-:Y:S05]  /*b9c0*/  BSYNC B1 ;  /* 0x0000000000017941 */ /* 0x000fea0003800000 */
.L_x_224:
        /* <DEDUP_REMOVED lines=9> */
.L_x_227:
[----:B------:R-:W-:Y:S05]  /*ba60*/  BSYNC B1 ;  /* 0x0000000000017941 */ /* 0x000fea0003800000 */
.L_x_226:
        /* <DEDUP_REMOVED lines=9> */
.L_x_229:
[----:B------:R-:W-:Y:S05]  /*bb00*/  BSYNC B1 ;  /* 0x0000000000017941 */ /* 0x000fea0003800000 */
.L_x_228:
        /* <DEDUP_REMOVED lines=9> */
.L_x_231:
[----:B------:R-:W-:Y:S05]  /*bba0*/  BSYNC B1 ;  /* 0x0000000000017941 */ /* 0x000fea0003800000 */
.L_x_230:
        /* <DEDUP_REMOVED lines=9> */
.L_x_233:
[----:B------:R-:W-:Y:S05]  /*bc40*/  BSYNC B1 ;  /* 0x0000000000017941 */ /* 0x000fea0003800000 */
.L_x_232:
        /* <DEDUP_REMOVED lines=9> */
.L_x_235:
[----:B------:R-:W-:Y:S05]  /*bce0*/  BSYNC B1 ;  /* 0x0000000000017941 */ /* 0x000fea0003800000 */
.L_x_234:
        /* <DEDUP_REMOVED lines=9> */
.L_x_237:
[----:B------:R-:W-:Y:S05]  /*bd80*/  BSYNC B1 ;  /* 0x0000000000017941 */ /* 0x000fea0003800000 */
.L_x_236:
        /* <DEDUP_REMOVED lines=9> */
.L_x_239:
[----:B------:R-:W-:Y:S05]  /*be20*/  BSYNC B1 ;  /* 0x0000000000017941 */ /* 0x000fea0003800000 */
.L_x_238:
        /* <DEDUP_REMOVED lines=9> */
.L_x_241:
[----:B------:R-:W-:Y:S05]  /*bec0*/  BSYNC B1 ;  /* 0x0000000000017941 */ /* 0x000fea0003800000 */
.L_x_240:
        /* <DEDUP_REMOVED lines=9> */
.L_x_243:
[----:B------:R-:W-:Y:S05]  /*bf60*/  BSYNC B1 ;  /* 0x0000000000017941 */ /* 0x000fea0003800000 */
.L_x_242:
        /* <DEDUP_REMOVED lines=9> */
.L_x_245:
[----:B------:R-:W-:Y:S05]  /*c000*/  BSYNC B1 ;  /* 0x0000000000017941 */ /* 0x000fea0003800000 */
.L_x_244:
        /* <DEDUP_REMOVED lines=9> */
.L_x_247:
[----:B------:R-:W-:Y:S05]  /*c0a0*/  BSYNC B1 ;  /* 0x0000000000017941 */ /* 0x000fea0003800000 */
.L_x_246:
        /* <DEDUP_REMOVED lines=9> */
.L_x_249:
[----:B------:R-:W-:Y:S05]  /*c140*/  BSYNC B1 ;  /* 0x0000000000017941 */ /* 0x000fea0003800000 */
.L_x_248:
        /* <DEDUP_REMOVED lines=9> */
.L_x_251:
[----:B------:R-:W-:Y:S05]  /*c1e0*/  BSYNC B1 ;  /* 0x0000000000017941 */ /* 0x000fea0003800000 */
.L_x_250:
        /* <DEDUP_REMOVED lines=9> */
.L_x_253:
[----:B------:R-:W-:Y:S05]  /*c280*/  BSYNC B1 ;  /* 0x0000000000017941 */ /* 0x000fea0003800000 */
.L_x_252:
        /* <DEDUP_REMOVED lines=9> */
.L_x_255:
[----:B------:R-:W-:Y:S05]  /*c320*/  BSYNC B1 ;  /* 0x0000000000017941 */ /* 0x000fea0003800000 */
.L_x_254:
        /* <DEDUP_REMOVED lines=9> */
.L_x_257:
[----:B------:R-:W-:Y:S05]  /*c3c0*/  BSYNC B1 ;  /* 0x0000000000017941 */ /* 0x000fea0003800000 */
.L_x_256:
        /* <DEDUP_REMOVED lines=9> */
.L_x_259:
[----:B------:R-:W-:Y:S05]  /*c460*/  BSYNC B1 ;  /* 0x0000000000017941 */ /* 0x000fea0003800000 */
.L_x_258:
        /* <DEDUP_REMOVED lines=9> */
.L_x_261:
[----:B------:R-:W-:Y:S05]  /*c500*/  BSYNC B1 ;  /* 0x0000000000017941 */ /* 0x000fea0003800000 */
.L_x_260:
        /* <DEDUP_REMOVED lines=9> */
.L_x_263:
[----:B------:R-:W-:Y:S05]  /*c5a0*/  BSYNC B1 ;  /* 0x0000000000017941 */ /* 0x000fea0003800000 */
.L_x_262:
        /* <DEDUP_REMOVED lines=9> */
.L_x_265:
[----:B------:R-:W-:Y:S05]  /*c640*/  BSYNC B1 ;  /* 0x0000000000017941 */ /* 0x000fea0003800000 */
.L_x_264:
        /* <DEDUP_REMOVED lines=9> */
.L_x_267:
[----:B------:R-:W-:Y:S05]  /*c6e0*/  BSYNC B1 ;  /* 0x0000000000017941 */ /* 0x000fea0003800000 */
.L_x_266:
        /* <DEDUP_REMOVED lines=9> */
.L_x_269:
[----:B------:R-:W-:Y:S05]  /*c780*/  BSYNC B1 ;  /* 0x0000000000017941 */ /* 0x000fea0003800000 */
.L_x_268:
        /* <DEDUP_REMOVED lines=9> */
.L_x_271:
[----:B------:R-:W-:Y:S05]  /*c820*/  BSYNC B1 ;  /* 0x0000000000017941 */ /* 0x000fea0003800000 */
.L_x_270:
        /* <DEDUP_REMOVED lines=9> */
.L_x_273:
[----:B------:R-:W-:Y:S05]  /*c8c0*/  BSYNC B1 ;  /* 0x0000000000017941 */ /* 0x000fea0003800000 */
.L_x_272:
        /* <DEDUP_REMOVED lines=9> */
.L_x_275:
[----:B------:R-:W-:Y:S05]  /*c960*/  BSYNC B1 ;  /* 0x0000000000017941 */ /* 0x000fea0003800000 */
.L_x_274:
        /* <DEDUP_REMOVED lines=9> */
.L_x_277:
[----:B------:R-:W-:Y:S05]  /*ca00*/  BSYNC B1 ;  /* 0x0000000000017941 */ /* 0x000fea0003800000 */
.L_x_276:
        /* <DEDUP_REMOVED lines=9> */
.L_x_279:
[----:B------:R-:W-:Y:S05]  /*caa0*/  BSYNC B1 ;  /* 0x0000000000017941 */ /* 0x000fea0003800000 */
.L_x_278:
        /* <DEDUP_REMOVED lines=9> */
.L_x_281:
[----:B------:R-:W-:Y:S05]  /*cb40*/  BSYNC B1 ;  /* 0x0000000000017941 */ /* 0x000fea0003800000 */
.L_x_280:
        /* <DEDUP_REMOVED lines=9> */
.L_x_283:
[----:B------:R-:W-:Y:S05]  /*cbe0*/  BSYNC B1 ;  /* 0x0000000000017941 */ /* 0x000fea0003800000 */
.L_x_282:
        /* <DEDUP_REMOVED lines=11> */
.L_x_285:
[----:B------:R-:W-:Y:S05]  /*cca0*/  BSYNC B1 ;  /* 0x0000000000017941 */ /* 0x000fea0003800000 */
.L_x_284:
        /* <DEDUP_REMOVED lines=12> */
.L_x_287:
[----:B------:R-:W-:Y:S05]  /*cd70*/  BSYNC B1 ;  /* 0x0000000000017941 */ /* 0x000fea0003800000 */
.L_x_286:
        /* <DEDUP_REMOVED lines=9> */
.L_x_289:
[----:B------:R-:W-:Y:S05]  /*ce10*/  BSYNC B1 ;  /* 0x0000000000017941 */ /* 0x000fea0003800000 */
.L_x_288:
        /* <DEDUP_REMOVED lines=9> */
.L_x_291:
[----:B------:R-:W-:Y:S05]  /*ceb0*/  BSYNC B1 ;  /* 0x0000000000017941 */ /* 0x000fea0003800000 */
.L_x_290:
        /* <DEDUP_REMOVED lines=11> */
.L_x_293:
[----:B------:R-:W-:Y:S05]  /*cf70*/  BSYNC B1 ;  /* 0x0000000000017941 */ /* 0x000fea0003800000 */
.L_x_292:
        /* <DEDUP_REMOVED lines=12> */
.L_x_295:
[----:B------:R-:W-:Y:S05]  /*d040*/  BSYNC B1 ;  /* 0x0000000000017941 */ /* 0x000fea0003800000 */
.L_x_294:
        /* <DEDUP_REMOVED lines=9> */
.L_x_297:
[----:B------:R-:W-:Y:S05]  /*d0e0*/  BSYNC B1 ;  /* 0x0000000000017941 */ /* 0x000fea0003800000 */
.L_x_296:
        /* <DEDUP_REMOVED lines=9> */
.L_x_299:
[----:B------:R-:W-:Y:S05]  /*d180*/  BSYNC B1 ;  /* 0x0000000000017941 */ /* 0x000fea0003800000 */
.L_x_298:
        /* <DEDUP_REMOVED lines=11> */
.L_x_301:
[----:B------:R-:W-:Y:S05]  /*d240*/  BSYNC B1 ;  /* 0x0000000000017941 */ /* 0x000fea0003800000 */
.L_x_300:
        /* <DEDUP_REMOVED lines=12> */
.L_x_303:
[----:B------:R-:W-:Y:S05]  /*d310*/  BSYNC B1 ;  /* 0x0000000000017941 */ /* 0x000fea0003800000 */
.L_x_302:
        /* <DEDUP_REMOVED lines=9> */
.L_x_305:
[----:B------:R-:W-:Y:S05]  /*d3b0*/  BSYNC B1 ;  /* 0x0000000000017941 */ /* 0x000fea0003800000 */
.L_x_304:
        /* <DEDUP_REMOVED lines=9> */
.L_x_307:
[----:B------:R-:W-:Y:S05]  /*d450*/  BSYNC B1 ;  /* 0x0000000000017941 */ /* 0x000fea0003800000 */
.L_x_306:
        /* <DEDUP_REMOVED lines=11> */
.L_x_309:
[----:B------:R-:W-:Y:S05]  /*d510*/  BSYNC B1 ;  /* 0x0000000000017941 */ /* 0x000fea0003800000 */
.L_x_308:
        /* <DEDUP_REMOVED lines=12> */
.L_x_311:
[----:B------:R-:W-:Y:S05]  /*d5e0*/  BSYNC B1 ;  /* 0x0000000000017941 */ /* 0x000fea0003800000 */
.L_x_310:
        /* <DEDUP_REMOVED lines=9> */
.L_x_313:
[----:B------:R-:W-:Y:S05]  /*d680*/  BSYNC B1 ;  /* 0x0000000000017941 */ /* 0x000fea0003800000 */
.L_x_312:
        /* <DEDUP_REMOVED lines=9> */
.L_x_315:
[----:B------:R-:W-:Y:S05]  /*d720*/  BSYNC B1 ;  /* 0x0000000000017941 */ /* 0x000fea0003800000 */
.L_x_314:
        /* <DEDUP_REMOVED lines=9> */
.L_x_317:
[----:B------:R-:W-:Y:S05]  /*d7c0*/  BSYNC B1 ;  /* 0x0000000000017941 */ /* 0x000fea0003800000 */
.L_x_316:
        /* <DEDUP_REMOVED lines=9> */
.L_x_319:
[----:B------:R-:W-:Y:S05]  /*d860*/  BSYNC B1 ;  /* 0x0000000000017941 */ /* 0x000fea0003800000 */
.L_x_318:
        /* <DEDUP_REMOVED lines=9> */
.L_x_321:
[----:B------:R-:W-:Y:S05]  /*d900*/  BSYNC B1 ;  /* 0x0000000000017941 */ /* 0x000fea0003800000 */
.L_x_320:
        /* <DEDUP_REMOVED lines=9> */
.L_x_323:
[----:B------:R-:W-:Y:S05]  /*d9a0*/  BSYNC B1 ;  /* 0x0000000000017941 */ /* 0x000fea0003800000 */
.L_x_322:
        /* <DEDUP_REMOVED lines=9> */
.L_x_325:
[----:B------:R-:W-:Y:S05]  /*da40*/  BSYNC B1 ;  /* 0x0000000000017941 */ /* 0x000fea0003800000 */
.L_x_324:
        /* <DEDUP_REMOVED lines=9> */
.L_x_327:
[----:B------:R-:W-:Y:S05]  /*dae0*/  BSYNC B1 ;  /* 0x0000000000017941 */ /* 0x000fea0003800000 */
.L_x_326:
        /* <DEDUP_REMOVED lines=9> */
.L_x_329:
[----:B------:R-:W-:Y:S05]  /*db80*/  BSYNC B1 ;  /* 0x0000000000017941 */ /* 0x000fea0003800000 */
.L_x_328:
        /* <DEDUP_REMOVED lines=9> */
.L_x_331:
[----:B------:R-:W-:Y:S05]  /*dc20*/  BSYNC B1 ;  /* 0x0000000000017941 */ /* 0x000fea0003800000 */
.L_x_330:
        /* <DEDUP_REMOVED lines=9> */
.L_x_333:
[----:B------:R-:W-:Y:S05]  /*dcc0*/  BSYNC B1 ;  /* 0x0000000000017941 */ /* 0x000fea0003800000 */
.L_x_332:
        /* <DEDUP_REMOVED lines=9> */
.L_x_335:
[----:B------:R-:W-:Y:S05]  /*dd60*/  BSYNC B1 ;  /* 0x0000000000017941 */ /* 0x000fea0003800000 */
.L_x_334:
        /* <DEDUP_REMOVED lines=9> */
.L_x_337:
[----:B------:R-:W-:Y:S05]  /*de00*/  BSYNC B1 ;  /* 0x0000000000017941 */ /* 0x000fea0003800000 */
.L_x_336:
        /* <DEDUP_REMOVED lines=9> */
.L_x_339:
[----:B------:R-:W-:Y:S05]  /*dea0*/  BSYNC B1 ;  /* 0x0000000000017941 */ /* 0x000fea0003800000 */
.L_x_338:
        /* <DEDUP_REMOVED lines=9> */
.L_x_341:
[----:B------:R-:W-:Y:S05]  /*df40*/  BSYNC B1 ;  /* 0x0000000000017941 */ /* 0x000fea0003800000 */
.L_x_340:
        /* <DEDUP_REMOVED lines=9> */
.L_x_343:
[----:B------:R-:W-:Y:S05]  /*dfe0*/  BSYNC B1 ;  /* 0x0000000000017941 */ /* 0x000fea0003800000 */
.L_x_342:
        /* <DEDUP_REMOVED lines=9> */
.L_x_345:
[----:B------:R-:W-:Y:S05]  /*e080*/  BSYNC B1 ;  /* 0x0000000000017941 */ /* 0x000fea0003800000 */
.L_x_344:
        /* <DEDUP_REMOVED lines=9> */
.L_x_347:
[----:B------:R-:W-:Y:S05]  /*e120*/  BSYNC B1 ;  /* 0x0000000000017941 */ /* 0x000fea0003800000 */
.L_x_346:
        /* <DEDUP_REMOVED lines=9> */
.L_x_349:
[----:B------:R-:W-:Y:S05]  /*e1c0*/  BSYNC B1 ;  /* 0x0000000000017941 */ /* 0x000fea0003800000 */
.L_x_348:
        /* <DEDUP_REMOVED lines=9> */
.L_x_351:
[----:B------:R-:W-:Y:S05]  /*e260*/  BSYNC B1 ;  /* 0x0000000000017941 */ /* 0x000fea0003800000 */
.L_x_350:
        /* <DEDUP_REMOVED lines=9> */
.L_x_353:
[----:B------:R-:W-:Y:S05]  /*e300*/  BSYNC B1 ;  /* 0x0000000000017941 */ /* 0x000fea0003800000 */
.L_x_352:
        /* <DEDUP_REMOVED lines=9> */
.L_x_355:
[----:B------:R-:W-:Y:S05]  /*e3a0*/  BSYNC B1 ;  /* 0x0000000000017941 */ /* 0x000fea0003800000 */
.L_x_354:
        /* <DEDUP_REMOVED lines=9> */
.L_x_357:
[----:B------:R-:W-:Y:S05]  /*e440*/  BSYNC B1 ;  /* 0x0000000000017941 */ /* 0x000fea0003800000 */
.L_x_356:
        /* <DEDUP_REMOVED lines=9> */
.L_x_359:
[----:B------:R-:W-:Y:S05]  /*e4e0*/  BSYNC B1 ;  /* 0x0000000000017941 */ /* 0x000fea0003800000 */
.L_x_358:
        /* <DEDUP_REMOVED lines=9> */
.L_x_361:
[----:B------:R-:W-:Y:S05]  /*e580*/  BSYNC B1 ;  /* 0x0000000000017941 */ /* 0x000fea0003800000 */
.L_x_360:
        /* <DEDUP_REMOVED lines=9> */
.L_x_363:
[----:B------:R-:W-:Y:S05]  /*e620*/  BSYNC B1 ;  /* 0x0000000000017941 */ /* 0x000fea0003800000 */
.L_x_362:
        /* <DEDUP_REMOVED lines=9> */
.L_x_365:
[----:B------:R-:W-:Y:S05]  /*e6c0*/  BSYNC B1 ;  /* 0x0000000000017941 */ /* 0x000fea0003800000 */
.L_x_364:
        /* <DEDUP_REMOVED lines=9> */
.L_x_367:
[----:B------:R-:W-:Y:S05]  /*e760*/  BSYNC B1 ;  /* 0x0000000000017941 */ /* 0x000fea0003800000 */
.L_x_366:
        /* <DEDUP_REMOVED lines=9> */
.L_x_369:
[----:B------:R-:W-:Y:S05]  /*e800*/  BSYNC B1 ;  /* 0x0000000000017941 */ /* 0x000fea0003800000 */
.L_x_368:
        /* <DEDUP_REMOVED lines=9> */
.L_x_371:
[----:B------:R-:W-:Y:S05]  /*e8a0*/  BSYNC B1 ;  /* 0x0000000000017941 */ /* 0x000fea0003800000 */
.L_x_370:
        /* <DEDUP_REMOVED lines=9> */
.L_x_373:
[----:B------:R-:W-:Y:S05]  /*e940*/  BSYNC B1 ;  /* 0x0000000000017941 */ /* 0x000fea0003800000 */
.L_x_372:
        /* <DEDUP_REMOVED lines=9> */
.L_x_375:
[----:B------:R-:W-:Y:S05]  /*e9e0*/  BSYNC B1 ;  /* 0x0000000000017941 */ /* 0x000fea0003800000 */
.L_x_374:
        /* <DEDUP_REMOVED lines=9> */
.L_x_377:
[----:B------:R-:W-:Y:S05]  /*ea80*/  BSYNC B1 ;  /* 0x0000000000017941 */ /* 0x000fea0003800000 */
.L_x_376:
        /* <DEDUP_REMOVED lines=9> */
.L_x_379:
[----:B------:R-:W-:Y:S05]  /*eb20*/  BSYNC B1 ;  /* 0x0000000000017941 */ /* 0x000fea0003800000 */
.L_x_378:
        /* <DEDUP_REMOVED lines=11> */
.L_x_381:
[----:B------:R-:W-:Y:S05]  /*ebe0*/  BSYNC B1 ;  /* 0x0000000000017941 */ /* 0x000fea0003800000 */
.L_x_380:
        /* <DEDUP_REMOVED lines=12> */
.L_x_383:
[----:B------:R-:W-:Y:S05]  /*ecb0*/  BSYNC B1 ;  /* 0x0000000000017941 */ /* 0x000fea0003800000 */
.L_x_382:
        /* <DEDUP_REMOVED lines=9> */
.L_x_385:
[----:B------:R-:W-:Y:S05]  /*ed50*/  BSYNC B1 ;  /* 0x0000000000017941 */ /* 0x000fea0003800000 */
.L_x_384:
        /* <DEDUP_REMOVED lines=9> */
.L_x_387:
[----:B------:R-:W-:Y:S05]  /*edf0*/  BSYNC B1 ;  /* 0x0000000000017941 */ /* 0x000fea0003800000 */
.L_x_386:
        /* <DEDUP_REMOVED lines=11> */
.L_x_389:
[----:B------:R-:W-:Y:S05]  /*eeb0*/  BSYNC B1 ;  /* 0x0000000000017941 */ /* 0x000fea0003800000 */
.L_x_388:
        /* <DEDUP_REMOVED lines=12> */
.L_x_391:
[----:B------:R-:W-:Y:S05]  /*ef80*/  BSYNC B1 ;  /* 0x0000000000017941 */ /* 0x000fea0003800000 */
.L_x_390:
        /* <DEDUP_REMOVED lines=9> */
.L_x_393:
[----:B------:R-:W-:Y:S05]  /*f020*/  BSYNC B1 ;  /* 0x0000000000017941 */ /* 0x000fea0003800000 */
.L_x_392:
        /* <DEDUP_REMOVED lines=9> */
.L_x_395:
[----:B------:R-:W-:Y:S05]  /*f0c0*/  BSYNC B1 ;  /* 0x0000000000017941 */ /* 0x000fea0003800000 */
.L_x_394:
        /* <DEDUP_REMOVED lines=11> */
.L_x_397:
[----:B------:R-:W-:Y:S05]  /*f180*/  BSYNC B1 ;  /* 0x0000000000017941 */ /* 0x000fea0003800000 */
.L_x_396:
        /* <DEDUP_REMOVED lines=12> */
.L_x_399:
[----:B------:R-:W-:Y:S05]  /*f250*/  BSYNC B1 ;  /* 0x0000000000017941 */ /* 0x000fea0003800000 */
.L_x_398:
        /* <DEDUP_REMOVED lines=9> */
.L_x_401:
[----:B------:R-:W-:Y:S05]  /*f2f0*/  BSYNC B1 ;  /* 0x0000000000017941 */ /* 0x000fea0003800000 */
.L_x_400:
        /* <DEDUP_REMOVED lines=9> */
.L_x_403:
[----:B------:R-:W-:Y:S05]  /*f390*/  BSYNC B1 ;  /* 0x0000000000017941 */ /* 0x000fea0003800000 */
.L_x_402:
        /* <DEDUP_REMOVED lines=11> */
.L_x_405:
[----:B------:R-:W-:Y:S05]  /*f450*/  BSYNC B1 ;  /* 0x0000000000017941 */ /* 0x000fea0003800000 */
.L_x_404:
        /* <DEDUP_REMOVED lines=12> */
.L_x_407:
[----:B------:R-:W-:Y:S05]  /*f520*/  BSYNC B1 ;  /* 0x0000000000017941 */ /* 0x000fea0003800000 */
.L_x_406:
        /* <DEDUP_REMOVED lines=9> */
.L_x_409:
[----:B------:R-:W-:Y:S05]  /*f5c0*/  BSYNC B1 ;  /* 0x0000000000017941 */ /* 0x000fea0003800000 */
.L_x_408:
        /* <DEDUP_REMOVED lines=9> */
.L_x_411:
[----:B------:R-:W-:Y:S05]  /*f660*/  BSYNC B1 ;  /* 0x0000000000017941 */ /* 0x000fea0003800000 */
.L_x_410:
        /* <DEDUP_REMOVED lines=9> */
.L_x_413:
[----:B------:R-:W-:Y:S05]  /*f700*/  BSYNC B1 ;  /* 0x0000000000017941 */ /* 0x000fea0003800000 */
.L_x_412:
        /* <DEDUP_REMOVED lines=9> */
.L_x_415:
[----:B------:R-:W-:Y:S05]  /*f7a0*/  BSYNC B1 ;  /* 0x0000000000017941 */ /* 0x000fea0003800000 */
.L_x_414:
        /* <DEDUP_REMOVED lines=9> */
.L_x_417:
[----:B------:R-:W-:Y:S05]  /*f840*/  BSYNC B1 ;  /* 0x0000000000017941 */ /* 0x000fea0003800000 */
.L_x_416:
        /* <DEDUP_REMOVED lines=9> */
.L_x_419:
[----:B------:R-:W-:Y:S05]  /*f8e0*/  BSYNC B1 ;  /* 0x0000000000017941 */ /* 0x000fea0003800000 */
.L_x_418:
        /* <DEDUP_REMOVED lines=9> */
.L_x_421:
[----:B------:R-:W-:Y:S05]  /*f980*/  BSYNC B1 ;  /* 0x0000000000017941 */ /* 0x000fea0003800000 */
.L_x_420:
        /* <DEDUP_REMOVED lines=9> */
.L_x_423:
[----:B------:R-:W-:Y:S05]  /*fa20*/  BSYNC B1 ;  /* 0x0000000000017941 */ /* 0x000fea0003800000 */
.L_x_422:
        /* <DEDUP_REMOVED lines=9> */
.L_x_425:
[----:B------:R-:W-:Y:S05]  /*fac0*/  BSYNC B1 ;  /* 0x0000000000017941 */ /* 0x000fea0003800000 */
.L_x_424:
        /* <DEDUP_REMOVED lines=9> */
.L_x_427:
[----:B------:R-:W-:Y:S05]  /*fb60*/  BSYNC B1 ;  /* 0x0000000000017941 */ /* 0x000fea0003800000 */
.L_x_426:
        /* <DEDUP_REMOVED lines=9> */
.L_x_429:
[----:B------:R-:W-:Y:S05]  /*fc00*/  BSYNC B1 ;  /* 0x0000000000017941 */ /* 0x000fea0003800000 */
.L_x_428:
        /* <DEDUP_REMOVED lines=9> */
.L_x_431:
[----:B------:R-:W-:Y:S05]  /*fca0*/  BSYNC B1 ;  /* 0x0000000000017941 */ /* 0x000fea0003800000 */
.L_x_430:
[----:B-----5:R-:W-:Y:S01]  /*fcb0*/  HADD2.F32 R17, -RZ, R3.H0_H0 ;  /* 0x20000003ff117230 */ /* 0x020fe20000004100 */
[----:B------:R-:W-:Y:S01]  /*fcc0*/  ISETP.GT.AND P0, PT, R0, 0x99, P0 ;  /* 0x000000990000780c */ /* 0x000fe20000704270 */
[----:B------:R-:W-:Y:S03]  /*fcd0*/  BSSY B1, `(.L_x_432) ;  /* 0x0000007000017945 */ /* 0x000fe60003800000 */
[----:B------:R-:W-:-:S04]  /*fce0*/  FMUL R17, R17, R16 ;  /* 0x0000001011117220 */ /* 0x000fc80000400000 */
[----:B------:R-:W-:-:S05]  /*fcf0*/  FFMA R17, R68, R2, R17 ;  /* 0x0000000244117223 */ /* 0x000fca0000000011 */
[----:B------:R-:W-:-:S05]  /*fd00*/  F2FP.F16.F32.PACK_AB R17, RZ, R17 ;  /* 0x00000011ff11723e */ /* 0x000fca00000000ff */
[----:B------:R0:W-:Y:S01]  /*fd10*/  @P6 STG.E.U16 desc[UR46][R4.64+0x130], R17 ;  /* 0x0001301104006986 */ /* 0x0001e2000c10152e */
[----:B------:R-:W-:Y:S05]  /*fd20*/  @!P0 BRA `(.L_x_433) ;  /* 0x0000000000048947 */ /* 0x000fea0003800000 */
[----:B------:R0:W5:Y:S02]  /*fd30*/  LDG.E.LTC128B.U16 R3, desc[UR46][R20.64+0x132] ;  /* 0x0001322e14037981 */ /* 0x000164000c1e1520 */
.L_x_433:
[----:B------:R-:W-:Y:S05]  /*fd40*/  BSYNC B1 ;  /* 0x0000000000017941 */ /* 0x000fea0003800000 */
.L_x_432:
[----:B0----5:R-:W-:Y:S01]  /*fd50*/  HADD2.F32 R17, -RZ, R3.H0_H0 ;  /* 0x20000003ff117230 */ /* 0x021fe20000004100 */
        /* <DEDUP_REMOVED lines=8> */
.L_x_435:
[----:B------:R-:W-:Y:S05]  /*fde0*/  BSYNC B1 ;  /* 0x0000000000017941 */ /* 0x000fea0003800000 */
.L_x_434:
[----:B0----5:R-:W-:Y:S01]  /*fdf0*/  HADD2.F32 R5, -RZ, R3.H0_H0 ;  /* 0x20000003ff057230 */ /* 0x021fe20000004100 */
[----:B------:R-:W-:Y:S01]  /*fe00*/  ISETP.GT.AND P5, PT, R0, 0x99, P5 ;  /* 0x000000990000780c */ /* 0x000fe20002fa4270 */
[----:B------:R-:W-:Y:S01]  /*fe10*/  @P6 IMAD.MOV.U32 R4, RZ, RZ, R6 ;  /* 0x000000ffff046224 */ /* 0x000fe200078e0006 */
[----:B------:R-:W-:Y:S02]  /*fe20*/  BSSY B1, `(.L_x_436) ;  /* 0x0000009000017945 */ /* 0x000fe40003800000 */
[----:B------:R-:W-:-:S04]  /*fe30*/  FMUL R5, R5, R16 ;  /* 0x0000001005057220 */ /* 0x000fc80000400000 */
[----:B------:R-:W-:-:S05]  /*fe40*/  FFMA R5, R70, R2, R5 ;  /* 0x0000000246057223 */ /* 0x000fca0000000005 */
[----:B------:R-:W-:-:S04]  /*fe50*/  F2FP.F16.F32.PACK_AB R5, RZ, R5 ;  /* 0x00000005ff05723e */ /* 0x000fc800000000ff */
[----:B------:R-:W-:Y:S02]  /*fe60*/  PRMT R17, R5, 0x7610, R17 ;  /* 0x0000761005117816 */ /* 0x000fe40000000011 */
[----:B------:R-:W-:-:S05]  /*fe70*/  @P6 MOV R5, R7 ;  /* 0x0000000700056202 */ /* 0x000fca0000000f00 */
[----:B------:R0:W-:Y:S01]  /*fe80*/  @P6 STG.E.U16 desc[UR46][R4.64+0x130], R17 ;  /* 0x0001301104006986 */ /* 0x0001e2000c10152e */
[----:B------:R-:W-:Y:S05]  /*fe90*/  @!P5 BRA `(.L_x_437) ;  /* 0x000000000004d947 */ /* 0x000fea0003800000 */
[----:B------:R0:W5:Y:S02]  /*fea0*/  LDG.E.LTC128B.U16 R3, desc[UR46][R18.64+0x132] ;  /* 0x0001322e12037981 */ /* 0x000164000c1e1520 */
.L_x_437:
[----:B------:R-:W-:Y:S05]  /*feb0*/  BSYNC B1 ;  /* 0x0000000000017941 */ /* 0x000fea0003800000 */
.L_x_436:
        /* <DEDUP_REMOVED lines=9> */
.L_x_439:
[----:B------:R-:W-:Y:S05]  /*ff50*/  BSYNC B1 ;  /* 0x0000000000017941 */ /* 0x000fea0003800000 */
.L_x_438:
        /* <DEDUP_REMOVED lines=9> */
.L_x_441:
[----:B------:R-:W-:Y:S05]  /*fff0*/  BSYNC B1 ;  /* 0x0000000000017941 */ /* 0x000fea0003800000 */
.L_x_440:
        /* <DEDUP_REMOVED lines=9> */
.L_x_443:
[----:B------:R-:W-:Y:S05]  /*10090*/  BSYNC B1 ;  /* 0x0000000000017941 */ /* 0x000fea0003800000 */
.L_x_442:
[----:B-----5:R-:W-:Y:S01]  /*100a0*/  HADD2.F32 R5, -RZ, R3.H0_H0 ;  /* 0x20000003ff057230 */ /* 0x020fe20000004100 */
[----:B------:R-:W-:Y:S01]  /*100b0*/  ISETP.GT.AND P5, PT, R0, 0x81, P3 ;  /* 0x000000810000780c */ /* 0x000fe20001fa4270 */
[----:B0-----:R-:W-:Y:S01]  /*100c0*/  @P0 IMAD.MOV.U32 R4, RZ, RZ, R14 ;  /* 0x000000ffff040224 */ /* 0x001fe200078e000e */
[----:B------:R-:W-:Y:S02]  /*100d0*/  BSSY B1, `(.L_x_444) ;  /* 0x0000009000017945 */ /* 0x000fe40003800000 */
[----:B------:R-:W-:-:S04]  /*100e0*/  FMUL R5, R5, R16 ;  /* 0x0000001005057220 */ /* 0x000fc80000400000 */
[----:B------:R-:W-:-:S05]  /*100f0*/  FFMA R5, R42, R2, R5 ;  /* 0x000000022a057223 */ /* 0x000fca0000000005 */
[----:B------:R-:W-:-:S04]  /*10100*/  F2FP.F16.F32.PACK_AB R5, RZ, R5 ;  /* 0x00000005ff05723e */ /* 0x000fc800000000ff */
[----:B------:R-:W-:Y:S01]  /*10110*/  PRMT R6, R5, 0x7610, R6 ;  /* 0x0000761005067816 */ /* 0x000fe20000000006 */
[----:B------:R-:W-:-:S05]  /*10120*/  @P0 IMAD.MOV.U32 R5, RZ, RZ, R15 ;  /* 0x000000ffff050224 */ /* 0x000fca00078e000f */
[----:B------:R0:W-:Y:S01]  /*10130*/  @P0 STG.E.U16 desc[UR46][R4.64+0x100], R6 ;  /* 0x0001000604000986 */ /* 0x0001e2000c10152e */
[----:B------:R-:W-:Y:S05]  /*10140*/  @!P5 BRA `(.L_x_445) ;  /* 0x000000000004d947 */ /* 0x000fea0003800000 */
[----:B------:R0:W5:Y:S02]  /*10150*/  LDG.E.LTC128B.U16 R3, desc[UR46][R10.64+0x102] ;  /* 0x0001022e0a037981 */ /* 0x000164000c1e1520 */
.L_x_445:
[----:B------:R-:W-:Y:S05]  /*10160*/  BSYNC B1 ;  /* 0x0000000000017941 */ /* 0x000fea0003800000 */
.L_x_444:
[----:B0----5:R-:W-:Y:S01]  /*10170*/  HADD2.F32 R5, -RZ, R3.H0_H0 ;  /* 0x20000003ff057230 */ /* 0x021fe20000004100 */
[----:B------:R-:W-:Y:S01]  /*10180*/  ISETP.GT.AND P0, PT, R0, 0x88, P4 ;  /* 0x000000880000780c */ /* 0x000fe20002704270 */
[----:B------:R-:W-:Y:S03]  /*10190*/  BSSY B1, `(.L_x_446) ;  /* 0x000000a000017945 */ /* 0x000fe60003800000 */
[----:B------:R-:W-:Y:S01]  /*101a0*/  FMUL R4, R5, R16 ;  /* 0x0000001005047220 */ /* 0x000fe20000400000 */
[----:B------:R-:W-:-:S03]  /*101b0*/  @P5 MOV R5, R15 ;  /* 0x0000000f00055202 */ /* 0x000fc60000000f00 */
[----:B------:R-:W-:-:S05]  /*101c0*/  FFMA R4, R43, R2, R4 ;  /* 0x000000022b047223 */ /* 0x000fca0000000004 */
[----:B------:R-:W-:-:S04]  /*101d0*/  F2FP.F16.F32.PACK_AB R4, RZ, R4 ;  /* 0x00000004ff04723e */ /* 0x000fc800000000ff */
[----:B------:R-:W-:Y:S01]  /*101e0*/  PRMT R6, R4, 0x7610, R6 ;  /* 0x0000761004067816 */ /* 0x000fe20000000006 */
[----:B------:R-:W-:-:S05]  /*101f0*/  @P5 IMAD.MOV.U32 R4, RZ, RZ, R14 ;  /* 0x000000ffff045224 */ /* 0x000fca00078e000e */
[----:B------:R0:W-:Y:S01]  /*10200*/  @P5 STG.E.U16 desc[UR46][R4.64+0x102], R6 ;  /* 0x0001020604005986 */ /* 0x0001e2000c10152e */
[----:B------:R-:W-:Y:S05]  /*10210*/  @!P0 BRA `(.L_x_447) ;  /* 0x0000000000048947 */ /* 0x000fea0003800000 */
[----:B------:R0:W5:Y:S02]  /*10220*/  LDG.E.LTC128B.U16 R3, desc[UR46][R8.64+0x110] ;  /* 0x0001102e08037981 */ /* 0x000164000c1e1520 */
.L_x_447:
[----:B------:R-:W-:Y:S05]  /*10230*/  BSYNC B1 ;  /* 0x0000000000017941 */ /* 0x000fea0003800000 */
.L_x_446:
        /* <DEDUP_REMOVED lines=9> */
.L_x_449:
[----:B------:R-:W-:Y:S05]  /*102d0*/  BSYNC B1 ;  /* 0x0000000000017941 */ /* 0x000fea0003800000 */
.L_x_448:
        /* <DEDUP_REMOVED lines=9> */
.L_x_451:
[----:B------:R-:W-:Y:S05]  /*10370*/  BSYNC B1 ;  /* 0x0000000000017941 */ /* 0x000fea0003800000 */
.L_x_450:
        /* <DEDUP_REMOVED lines=12> */
.L_x_453:
[----:B------:R-:W-:Y:S05]  /*10440*/  BSYNC B1 ;  /* 0x0000000000017941 */ /* 0x000fea0003800000 */
.L_x_452:
        /* <DEDUP_REMOVED lines=12> */
.L_x_455:
[----:B------:R-:W-:Y:S05]  /*10510*/  BSYNC B1 ;  /* 0x0000000000017941 */ /* 0x000fea0003800000 */
.L_x_454:
        /* <DEDUP_REMOVED lines=9> */
.L_x_457:
[----:B------:R-:W-:Y:S05]  /*105b0*/  BSYNC B1 ;  /* 0x0000000000017941 */ /* 0x000fea0003800000 */
.L_x_456:
        /* <DEDUP_REMOVED lines=9> */
.L_x_459:
[----:B------:R-:W-:Y:S05]  /*10650*/  BSYNC B1 ;  /* 0x0000000000017941 */ /* 0x000fea0003800000 */
.L_x_458:
        /* <DEDUP_REMOVED lines=12> */
.L_x_461:
[----:B------:R-:W-:Y:S05]  /*10720*/  BSYNC B1 ;  /* 0x0000000000017941 */ /* 0x000fea0003800000 */
.L_x_460:
        /* <DEDUP_REMOVED lines=12> */
.L_x_463:
[----:B------:R-:W-:Y:S05]  /*107f0*/  BSYNC B1 ;  /* 0x0000000000017941 */ /* 0x000fea0003800000 */
.L_x_462:
        /* <DEDUP_REMOVED lines=9> */
.L_x_465:
[----:B------:R-:W-:Y:S05]  /*10890*/  BSYNC B1 ;  /* 0x0000000000017941 */ /* 0x000fea0003800000 */
.L_x_464:
        /* <DEDUP_REMOVED lines=9> */
.L_x_467:
[----:B------:R-:W-:Y:S05]  /*10930*/  BSYNC B1 ;  /* 0x0000000000017941 */ /* 0x000fea0003800000 */
.L_x_466:
        /* <DEDUP_REMOVED lines=12> */
.L_x_469:
[----:B------:R-:W-:Y:S05]  /*10a00*/  BSYNC B1 ;  /* 0x0000000000017941 */ /* 0x000fea0003800000 */
.L_x_468:
        /* <DEDUP_REMOVED lines=9> */
.L_x_471:
[----:B------:R-:W-:Y:S05]  /*10aa0*/  BSYNC B1 ;  /* 0x0000000000017941 */ /* 0x000fea0003800000 */
.L_x_470:
        /* <DEDUP_REMOVED lines=9> */
.L_x_473:
[----:B------:R-:W-:Y:S05]  /*10b40*/  BSYNC B1 ;  /* 0x0000000000017941 */ /* 0x000fea0003800000 */
.L_x_472:
        /* <DEDUP_REMOVED lines=9> */
.L_x_475:
[----:B------:R-:W-:Y:S05]  /*10be0*/  BSYNC B1 ;  /* 0x0000000000017941 */ /* 0x000fea0003800000 */
.L_x_474:
[----:B-----5:R-:W-:Y:S01]  /*10bf0*/  HADD2.F32 R5, -RZ, R3.H0_H0 ;  /* 0x20000003ff057230 */ /* 0x020fe20000004100 */
[----:B------:R-:W-:Y:S01]  /*10c00*/  ISETP.GT.AND P3, PT, R0, 0x81, P1 ;  /* 0x000000810000780c */ /* 0x000fe20000f64270 */
[----:B0-----:R-:W-:Y:S01]  /*10c10*/  @P0 IMAD.MOV.U32 R4, RZ, RZ, R216 ;  /* 0x000000ffff040224 */ /* 0x001fe200078e00d8 */
        /* <DEDUP_REMOVED lines=9> */
.L_x_477:
[----:B------:R-:W-:Y:S05]  /*10cb0*/  BSYNC B1 ;  /* 0x0000000000017941 */ /* 0x000fea0003800000 */
.L_x_476:
[----:B0----5:R-:W-:Y:S01]  /*10cc0*/  HADD2.F32 R5, -RZ, R3.H0_H0 ;  /* 0x20000003ff057230 */ /* 0x021fe20000004100 */
[----:B------:R-:W-:Y:S01]  /*10cd0*/  ISETP.GT.AND P0, PT, R0, 0x88, P2 ;  /* 0x000000880000780c */ /* 0x000fe20001704270 */
[----:B------:R-:W-:Y:S03]  /*10ce0*/  BSSY B1, `(.L_x_478) ;  /* 0x000000a000017945 */ /* 0x000fe60003800000 */
[----:B------:R-:W-:Y:S01]  /*10cf0*/  FMUL R4, R5, R16 ;  /* 0x0000001005047220 */ /* 0x000fe20000400000 */
[----:B------:R-:W-:-:S03]  /*10d00*/  @P3 IMAD.MOV.U32 R5, RZ, RZ, R217 ;  /* 0x000000ffff053224 */ /* 0x000fc600078e00d9 */
[----:B------:R-:W-:-:S05]  /*10d10*/  FFMA R4, R27, R2, R4 ;  /* 0x000000021b047223 */ /* 0x000fca0000000004 */
[----:B------:R-:W-:-:S04]  /*10d20*/  F2FP.F16.F32.PACK_AB R4, RZ, R4 ;  /* 0x00000004ff04723e */ /* 0x000fc800000000ff */
[----:B------:R-:W-:Y:S01]  /*10d30*/  PRMT R6, R4, 0x7610, R6 ;  /* 0x0000761004067816 */ /* 0x000fe20000000006 */
[----:B------:R-:W-:-:S05]  /*10d40*/  @P3 IMAD.MOV.U32 R4, RZ, RZ, R216 ;  /* 0x000000ffff043224 */ /* 0x000fca00078e00d8 */
[----:B------:R0:W-:Y:S01]  /*10d50*/  @P3 STG.E.U16 desc[UR46][R4.64+0x102], R6 ;  /* 0x0001020604003986 */ /* 0x0001e2000c10152e */
[----:B------:R-:W-:Y:S05]  /*10d60*/  @!P0 BRA `(.L_x_479) ;  /* 0x0000000000048947 */ /* 0x000fea0003800000 */
[----:B------:R0:W5:Y:S02]  /*10d70*/  LDG.E.LTC128B.U16 R3, desc[UR46][R234.64+0x110] ;  /* 0x0001102eea037981 */ /* 0x000164000c1e1520 */
.L_x_479:
[----:B------:R-:W-:Y:S05]  /*10d80*/  BSYNC B1 ;  /* 0x0000000000017941 */ /* 0x000fea0003800000 */
.L_x_478:
        /* <DEDUP_REMOVED lines=9> */
.L_x_481:
[----:B------:R-:W-:Y:S05]  /*10e20*/  BSYNC B1 ;  /* 0x0000000000017941 */ /* 0x000fea0003800000 */
.L_x_480:
        /* <DEDUP_REMOVED lines=9> */
.L_x_483:
[----:B------:R-:W-:Y:S05]  /*10ec0*/  BSYNC B1 ;  /* 0x0000000000017941 */ /* 0x000fea0003800000 */
.L_x_482:
        /* <DEDUP_REMOVED lines=12> */
.L_x_485:
[----:B------:R-:W-:Y:S05]  /*10f90*/  BSYNC B1 ;  /* 0x0000000000017941 */ /* 0x000fea0003800000 */
.L_x_484:
        /* <DEDUP_REMOVED lines=12> */
.L_x_487:
[----:B------:R-:W-:Y:S05]  /*11060*/  BSYNC B1 ;  /* 0x0000000000017941 */ /* 0x000fea0003800000 */
.L_x_486:
        /* <DEDUP_REMOVED lines=9> */
.L_x_489:
[----:B------:R-:W-:Y:S05]  /*11100*/  BSYNC B1 ;  /* 0x0000000000017941 */ /* 0x000fea0003800000 */
.L_x_488:
        /* <DEDUP_REMOVED lines=9> */
.L_x_491:
[----:B------:R-:W-:Y:S05]  /*111a0*/  BSYNC B1 ;  /* 0x0000000000017941 */ /* 0x000fea0003800000 */
.L_x_490:
        /* <DEDUP_REMOVED lines=12> */
.L_x_493:
[----:B------:R-:W-:Y:S05]  /*11270*/  BSYNC B1 ;  /* 0x0000000000017941 */ /* 0x000fea0003800000 */
.L_x_492:
        /* <DEDUP_REMOVED lines=12> */
.L_x_495:
[----:B------:R-:W-:Y:S05]  /*11340*/  BSYNC B1 ;  /* 0x0000000000017941 */ /* 0x000fea0003800000 */
.L_x_494:
        /* <DEDUP_REMOVED lines=9> */
.L_x_497:
[----:B------:R-:W-:Y:S05]  /*113e0*/  BSYNC B1 ;  /* 0x0000000000017941 */ /* 0x000fea0003800000 */
.L_x_496:
        /* <DEDUP_REMOVED lines=9> */
.L_x_499:
[----:B------:R-:W-:Y:S05]  /*11480*/  BSYNC B1 ;  /* 0x0000000000017941 */ /* 0x000fea0003800000 */
.L_x_498:
        /* <DEDUP_REMOVED lines=12> */
.L_x_501:
[----:B------:R-:W-:Y:S05]  /*11550*/  BSYNC B1 ;  /* 0x0000000000017941 */ /* 0x000fea0003800000 */
.L_x_500:
[----:B------:R-:W-:Y:S05]  /*11560*/  @!P1 BRA `(.L_x_502) ;  /* 0x00000048001c9947 */ /* 0x000fea0003800000 */
[----:B-----5:R-:W-:-:S05]  /*11570*/  HADD2.F32 R3, -RZ, R3.H0_H0 ;  /* 0x20000003ff037230 */ /* 0x020fca0000004100 */
[----:B------:R-:W-:-:S04]  /*11580*/  FMUL R0, R3, R16 ;  /* 0x0000001003007220 */ /* 0x000fc80000400000 */
[----:B------:R-:W-:-:S05]  /*11590*/  FFMA R0, R39, R2, R0 ;  /* 0x0000000227007223 */ /* 0x000fca0000000000 */
[----:B------:R-:W-:-:S05]  /*115a0*/  F2FP.F16.F32.PACK_AB R0, RZ, R0 ;  /* 0x00000000ff00723e */ /* 0x000fca00000000ff */
[----:B------:R0:W-:Y:S01]  /*115b0*/  STG.E.U16 desc[UR46][R216.64+0x132], R0 ;  /* 0x00013200d8007986 */ /* 0x0001e2000c10152e */
[----:B------:R-:W-:Y:S05]  /*115c0*/  BRA `(.L_x_502) ;  /* 0x0000004800047947 */ /* 0x000fea0003800000 */
.L_x_29:
[----:B------:R-:W2:Y:S01]  /*115d0*/  LDL.LU R10, [R1+0x48] ;  /* 0x00004800010a7983 */ /* 0x000ea20000300800 */
[----:B------:R-:W-:-:S03]  /*115e0*/  ULDC.64 UR4, c[0x0][0x5c0] ;  /* 0x0001700000047ab9 */ /* 0x000fc60000000a00 */
[----:B------:R-:W3:Y:S04]  /*115f0*/  LDL.LU R9, [R1+0x4c] ;  /* 0x00004c0001097983 */ /* 0x000ee80000300800 */
[----:B------:R-:W4:Y:S01]  /*11600*/  LDL.LU R8, [R1+0x50] ;  /* 0x0000500001087983 */ /* 0x000f220000300800 */
[----:B------:R-:W-:-:S03]  /*11610*/  LEA R4, P2, R6, UR4, 0x1 ;  /* 0x0000000406047c11 */ /* 0x000fc6000f8408ff */
[----:B------:R-:W5:Y:S04]  /*11620*/  LDL.LU R235, [R1+0x60] ;  /* 0x0000600001eb7983 */ /* 0x000f680000300800 */
[----:B------:R-:W5:Y:S04]  /*11630*/  LDL.LU R234, [R1+0x64] ;  /* 0x0000640001ea7983 */ /* 0x000f680000300800 */
[----:B------:R-:W5:Y:S04]  /*11640*/  LDL.LU R233, [R1+0x68] ;  /* 0x0000680001e97983 */ /* 0x000f680000300800 */
[----:B------:R-:W5:Y:S01]  /*11650*/  LDL.LU R232, [R1+0x6c] ;  /* 0x00006c0001e87983 */ /* 0x000f620000300800 */
[----:B------:R-:W-:-:S03]  /*11660*/  LEA.HI.X R5, R6, UR5, R12, 0x1, P2 ;  /* 0x0000000506057c11 */ /* 0x000fc600090f0c0c */
[----:B------:R-:W5:Y:S04]  /*11670*/  LDL.LU R23, [R1+0x70] ;  /* 0x0000700001177983 */ /* 0x000f680000300800 */
[----:B------:R-:W5:Y:S04]  /*11680*/  LDL.LU R22, [R1+0x74] ;  /* 0x0000740001167983 */ /* 0x000f680000300800 */
[----:B------:R-:W5:Y:S04]  /*11690*/  LDL.LU R21, [R1+0x78] ;  /* 0x0000780001157983 */ /* 0x000f680000300800 */
[----:B------:R-:W5:Y:S04]  /*116a0*/  LDL.LU R14, [R1+0x7c] ;  /* 0x00007c00010e7983 */ /* 0x000f680000300800 */
[----:B------:R-:W5:Y:S04]  /*116b0*/  LDL.LU R6, [R1+0x44] ;  /* 0x0000440001067983 */ /* 0x000f680000300800 */
[----:B------:R-:W5:Y:S01]  /*116c0*/  LDL.LU R7, [R1+0x40] ;  /* 0x0000400001077983 */ /* 0x000f620000300800 */
[----:B------:R-:W-:Y:S01]  /*116d0*/  ISETP.GT.AND P2, PT, R0, 0x1, P0 ;  /* 0x000000010000780c */ /* 0x000fe20000744270 */
[----:B------:R-:W-:Y:S01]  /*116e0*/  USHF.L.U32 UR11, UR8, 0x4, URZ ;  /* 0x00000004080b7899 */ /* 0x000fe2000800063f */
[----:B------:R-:W-:Y:S01]  /*116f0*/  ISETP.GT.AND P5, PT, R3, 0x8, PT ;  /* 0x000000080300780c */ /* 0x000fe20003fa4270 */
[----:B------:R-:W-:Y:S01]  /*11700*/  USHF.L.U64.HI UR5, UR8, 0x4, UR9 ;  /* 0x0000000408057899 */ /* 0x000fe20008010209 */
[-C--:B--2---:R-:W-:Y:S01]  /*11710*/  FMUL R10, R10, R2.reuse ;  /* 0x000000020a0a7220 */ /* 0x084fe20000400000 */
[----:B---3--:R-:W-:-:S04]  /*11720*/  FMUL R9, R9, R2 ;  /* 0x0000000209097220 */ /* 0x008fc80000400000 */
[----:B------:R-:W-:Y:S01]  /*11730*/  F2FP.F16.F32.PACK_AB R10, RZ, R10 ;  /* 0x0000000aff0a723e */ /* 0x000fe200000000ff */
[----:B----4-:R-:W-:Y:S01]  /*11740*/  FMUL R8, R8, R2 ;  /* 0x0000000208087220 */ /* 0x010fe20000400000 */
[----:B------:R-:W-:-:S04]  /*11750*/  F2FP.F16.F32.PACK_AB R9, RZ, R9 ;  /* 0x00000009ff09723e */ /* 0x000fc800000000ff */
[----:B------:R-:W-:Y:S01]  /*11760*/  F2FP.F16.F32.PACK_AB R8, RZ, R8 ;  /* 0x00000008ff08723e */ /* 0x000fe200000000ff */
[-C--:B-----5:R-:W-:Y:S01]  /*11770*/  FMUL R6, R6, R2.reuse ;  /* 0x0000000206067220 */ /* 0x0a0fe20000400000 */
[----:B------:R-:W-:-:S04]  /*11780*/  FMUL R7, R7, R2 ;  /* 0x0000000207077220 */ /* 0x000fc80000400000 */
[----:B------:R-:W-:Y:S02]  /*11790*/  F2FP.F16.F32.PACK_AB R6, RZ, R6 ;  /* 0x00000006ff06723e */ /* 0x000fe400000000ff */
[----:B------:R-:W-:-:S03]  /*117a0*/  F2FP.F16.F32.PACK_AB R7, RZ, R7 ;  /* 0x00000007ff07723e */ /* 0x000fc600000000ff */
[----:B------:R0:W-:Y:S01]  /*117b0*/  @P2 STG.E.U16 desc[UR46][R4.64+0x2], R6 ;  /* 0x0000020604002986 */ /* 0x0001e2000c10152e */
[----:B------:R-:W-:Y:S02]  /*117c0*/  ISETP.GT.AND P2, PT, R0, RZ, P5 ;  /* 0x000000ff0000720c */ /* 0x000fe40002f44270 */
[----:B------:R-:W-:-:S05]  /*117d0*/  PRMT R11, R7, 0x7610, R11 ;  /* 0x00007610070b7816 */ /* 0x000fca000000000b */
[----:B------:R-:W-:Y:S01]  /*117e0*/  @P1 STG.E.U16 desc[UR46][R4.64], R11 ;  /* 0x0000000b04001986 */ /* 0x000fe2000c10152e */
[----:B------:R-:W-:Y:S02]  /*117f0*/  ISETP.GT.AND P1, PT, R0, 0x1, P5 ;  /* 0x000000010000780c */ /* 0x000fe40002f24270 */
[----:B0-----:R-:W-:-:S04]  /*11800*/  IADD3 R6, P3, R4, UR11, RZ ;  /* 0x0000000b04067c10 */ /* 0x001fc8000ff7e0ff */
[----:B------:R-:W-:-:S05]  /*11810*/  IADD3.X R7, R5, UR5, RZ, P3, !PT ;  /* 0x0000000505077c10 */ /* 0x000fca0009ffe4ff */
[----:B------:R0:W-:Y:S04]  /*11820*/  @P2 STG.E.U16 desc[UR46][R6.64], R10 ;  /* 0x0000000a06002986 */ /* 0x0001e8000c10152e */
[----:B------:R1:W-:Y:S01]  /*11830*/  @P1 STG.E.U16 desc[UR46][R6.64+0x2], R9 ;  /* 0x0000020906001986 */ /* 0x0003e2000c10152e */
[----:B------:R-:W-:-:S03]  /*11840*/  ISETP.GT.AND P1, PT, R0, 0x8, P0 ;  /* 0x000000080000780c */ /* 0x000fc60000724270 */
[----:B0-----:R-:W2:Y:S04]  /*11850*/  LDL.LU R10, [R1+0x5c] ;  /* 0x00005c00010a7983 */ /* 0x001ea80000300800 */
[----:B-1----:R-:W3:Y:S06]  /*11860*/  LDL.LU R9, [R1+0x58] ;  /* 0x0000580001097983 */ /* 0x002eec0000300800 */
[----:B------:R0:W-:Y:S04]  /*11870*/  @P1 STG.E.U16 desc[UR46][R4.64+0x10], R8 ;  /* 0x0000100804001986 */ /* 0x0001e8000c10152e */
[----:B0-----:R-:W4:Y:S01]  /*11880*/  LDL.LU R8, [R1+0x54] ;  /* 0x0000540001087983 */ /* 0x001f220000300800 */
[----:B------:R-:W-:-:S02]  /*11890*/  ISETP.GT.AND P3, PT, R0, 0x9, P0 ;  /* 0x000000090000780c */ /* 0x000fc40000764270 */
[C---:B------:R-:W-:Y:S02]  /*118a0*/  ISETP.GT.AND P1, PT, R0.reuse, 0x8, P5 ;  /* 0x000000080000780c */ /* 0x040fe40002f24270 */
[C---:B------:R-:W-:Y:S02]  /*118b0*/  ISETP.GT.AND P2, PT, R0.reuse, 0x9, P5 ;  /* 0x000000090000780c */ /* 0x040fe40002f44270 */
[----:B------:R-:W-:Y:S01]  /*118c0*/  ISETP.GT.AND P4, PT, R0, 0x11, P0 ;  /* 0x000000110000780c */ /* 0x000fe20000784270 */
[-C--:B--2---:R-:W-:Y:S01]  /*118d0*/  FMUL R10, R10, R2.reuse ;  /* 0x000000020a0a7220 */ /* 0x084fe20000400000 */
[----:B---3--:R-:W-:-:S05]  /*118e0*/  FMUL R9, R9, R2 ;  /* 0x0000000209097220 */ /* 0x008fca0000400000 */
[----:B------:R-:W-:Y:S01]  /*118f0*/  F2FP.F16.F32.PACK_AB R9, RZ, R9 ;  /* 0x00000009ff09723e */ /* 0x000fe200000000ff */
[----:B----4-:R-:W-:-:S05]  /*11900*/  FMUL R8, R8, R2 ;  /* 0x0000000208087220 */ /* 0x010fca0000400000 */
[----:B------:R-:W-:-:S04]  /*11910*/  F2FP.F16.F32.PACK_AB R8, RZ, R8 ;  /* 0x00000008ff08723e */ /* 0x000fc800000000ff */
[----:B------:R-:W-:Y:S02]  /*11920*/  PRMT R11, R8, 0x7610, R11 ;  /* 0x00007610080b7816 */ /* 0x000fe4000000000b */
[----:B------:R-:W-:-:S03]  /*11930*/  F2FP.F16.F32.PACK_AB R8, RZ, R10 ;  /* 0x0000000aff08723e */ /* 0x000fc600000000ff */
[----:B------:R0:W-:Y:S01]  /*11940*/  @P3 STG.E.U16 desc[UR46][R4.64+0x12], R11 ;  /* 0x0000120b04003986 */ /* 0x0001e2000c10152e */
[----:B------:R-:W-:Y:S01]  /*11950*/  PRMT R10, R8, 0x7610, R10 ;  /* 0x00007610080a7816 */ /* 0x000fe2000000000a */
[----:B------:R-:W-:Y:S01]  /*11960*/  FMUL R8, R234, R2 ;  /* 0x00000002ea087220 */ /* 0x000fe20000400000 */
[----:B------:R-:W-:-:S03]  /*11970*/  ISETP.GT.AND P3, PT, R0, 0x10, P0 ;  /* 0x000000100000780c */ /* 0x000fc60000764270 */
[----:B------:R1:W-:Y:S01]  /*11980*/  @P2 STG.E.U16 desc[UR46][R6.64+0x12], R10 ;  /* 0x0000120a06002986 */ /* 0x0003e2000c10152e */
[----:B------:R-:W-:Y:S02]  /*11990*/  F2FP.F16.F32.PACK_AB R8, RZ, R8 ;  /* 0x00000008ff08723e */ /* 0x000fe400000000ff */
[----:B------:R-:W-:Y:S02]  /*119a0*/  ISETP.GT.AND P2, PT, R0, 0x11, P5 ;  /* 0x000000110000780c */ /* 0x000fe40002f44270 */
[----:B------:R-:W-:Y:S02]  /*119b0*/  PRMT R12, R8, 0x7610, R12 ;  /* 0x00007610080c7816 */ /* 0x000fe4000000000c */
[----:B0-----:R-:W-:Y:S01]  /*119c0*/  PRMT R11, R9, 0x7610, R11 ;  /* 0x00007610090b7816 */ /* 0x001fe2000000000b */
[-C--:B------:R-:W-:Y:S02]  /*119d0*/  FMUL R9, R235, R2.reuse ;  /* 0x00000002eb097220 */ /* 0x080fe40000400000 */
[----:B------:R-:W2:Y:S01]  /*119e0*/  LDL.LU R235, [R1+0x20] ;  /* 0x0000200001eb7983 */ /* 0x000ea20000300800 */
[----:B-1----:R-:W-:-:S02]  /*119f0*/  FMUL R10, R232, R2 ;  /* 0x00000002e80a7220 */ /* 0x002fc40000400000 */
[----:B------:R-:W-:Y:S01]  /*11a00*/  F2FP.F16.F32.PACK_AB R9, RZ, R9 ;  /* 0x00000009ff09723e */ /* 0x000fe200000000ff */
[----:B------:R0:W-:Y:S01]  /*11a10*/  @P1 STG.E.U16 desc[UR46][R6.64+0x10], R11 ;  /* 0x0000100b06001986 */ /* 0x0001e2000c10152e */
[----:B------:R-:W-:Y:S02]  /*11a20*/  ISETP.GT.AND P1, PT, R0, 0x10, P5 ;  /* 0x000000100000780c */ /* 0x000fe40002f24270 */
[----:B------:R-:W-:Y:S01]  /*11a30*/  PRMT R13, R9, 0x7610, R13 ;  /* 0x00007610090d7816 */ /* 0x000fe2000000000d */
[----:B------:R-:W-:Y:S01]  /*11a40*/  @P4 STG.E.U16 desc[UR46][R4.64+0x22], R12 ;  /* 0x0000220c04004986 */ /* 0x000fe2000c10152e */
[----:B------:R-:W-:Y:S01]  /*11a50*/  F2FP.F16.F32.PACK_AB R8, RZ, R10 ;  /* 0x0000000aff08723e */ /* 0x000fe200000000ff */
[-C--:B0-----:R-:W-:Y:S02]  /*11a60*/  FMUL R11, R233, R2.reuse ;  /* 0x00000002e90b7220 */ /* 0x081fe40000400000 */
[----:B------:R-:W-:Y:S03]  /*11a70*/  @P3 STG.E.U16 desc[UR46][R4.64+0x20], R13 ;  /* 0x0000200d04003986 */ /* 0x000fe6000c10152e */
[----:B------:R-:W-:Y:S01]  /*11a80*/  F2FP.F16.F32.PACK_AB R9, RZ, R11 ;  /* 0x0000000bff09723e */ /* 0x000fe200000000ff */
[----:B------:R-:W-:-:S03]  /*11a90*/  FMUL R11, R23, R2 ;  /* 0x00000002170b7220 */ /* 0x000fc60000400000 */
[----:B------:R-:W-:Y:S02]  /*11aa0*/  PRMT R10, R9, 0x7610, R10 ;  /* 0x00007610090a7816 */ /* 0x000fe4000000000a */
[----:B------:R-:W-:Y:S01]  /*11ab0*/  PRMT R9, R8, 0x7610, R9 ;  /* 0x0000761008097816 */ /* 0x000fe20000000009 */
[----:B------:R-:W-:Y:S01]  /*11ac0*/  FMUL R8, R22, R2 ;  /* 0x0000000216087220 */ /* 0x000fe20000400000 */
[C---:B------:R-:W-:Y:S01]  /*11ad0*/  ISETP.GT.AND P3, PT, R0.reuse, 0x18, P0 ;  /* 0x000000180000780c */ /* 0x040fe20000764270 */
[----:B------:R0:W-:Y:S01]  /*11ae0*/  @P1 STG.E.U16 desc[UR46][R6.64+0x20], R10 ;  /* 0x0000200a06001986 */ /* 0x0001e2000c10152e */
[C---:B------:R-:W-:Y:S02]  /*11af0*/  ISETP.GT.AND P4, PT, R0.reuse, 0x19, P0 ;  /* 0x000000190000780c */ /* 0x040fe40000784270 */
[----:B------:R-:W-:Y:S01]  /*11b00*/  F2FP.F16.F32.PACK_AB R11, RZ, R11 ;  /* 0x0000000bff0b723e */ /* 0x000fe200000000ff */
[----:B------:R1:W-:Y:S01]  /*11b10*/  @P2 STG.E.U16 desc[UR46][R6.64+0x22], R9 ;  /* 0x0000220906002986 */ /* 0x0003e2000c10152e */
[----:B------:R-:W-:-:S02]  /*11b20*/  ISETP.GT.AND P2, PT, R0, 0x19, P5 ;  /* 0x000000190000780c */ /* 0x000fc40002f44270 */
[----:B------:R-:W-:Y:S01]  /*11b30*/  F2FP.F16.F32.PACK_AB R8, RZ, R8 ;  /* 0x00000008ff08723e */ /* 0x000fe200000000ff */
[-C--:B0-----:R-:W-:Y:S02]  /*11b40*/  FMUL R10, R14, R2.reuse ;  /* 0x000000020e0a7220 */ /* 0x081fe40000400000 */
[----:B------:R-:W3:Y:S01]  /*11b50*/  LDL.LU R14, [R1+0x24] ;  /* 0x00002400010e7983 */ /* 0x000ee20000300800 */
[----:B-1----:R-:W-:Y:S02]  /*11b60*/  FMUL R9, R21, R2 ;  /* 0x0000000215097220 */ /* 0x002fe40000400000 */
[----:B------:R-:W-:Y:S01]  /*11b70*/  F2FP.F16.F32.PACK_AB R10, RZ, R10 ;  /* 0x0000000aff0a723e */ /* 0x000fe200000000ff */
[----:B------:R-:W4:Y:S04]  /*11b80*/  LDL.LU R234, [R1+0x28] ;  /* 0x0000280001ea7983 */ /* 0x000f280000300800 */
[----:B------:R-:W5:Y:S04]  /*11b90*/  LDL.LU R233, [R1+0x2c] ;  /* 0x00002c0001e97983 */ /* 0x000f680000300800 */
[----:B------:R-:W5:Y:S04]  /*11ba0*/  LDL.LU R232, [R1+0x30] ;  /* 0x0000300001e87983 */ /* 0x000f680000300800 */
[----:B------:R-:W5:Y:S04]  /*11bb0*/  LDL.LU R23, [R1+0x34] ;  /* 0x0000340001177983 */ /* 0x000f680000300800 */
[----:B------:R-:W5:Y:S04]  /*11bc0*/  LDL.LU R22, [R1+0x38] ;  /* 0x0000380001167983 */ /* 0x000f680000300800 */
[----:B------:R-:W5:Y:S04]  /*11bd0*/  LDL.LU R21, [R1+0x3c] ;  /* 0x00003c0001157983 */ /* 0x000f680000300800 */
[----:B------:R0:W-:Y:S04]  /*11be0*/  @P3 STG.E.U16 desc[UR46][R4.64+0x30], R11 ;  /* 0x0000300b04003986 */ /* 0x0001e8000c10152e */
[----:B------:R-:W-:Y:S04]  /*11bf0*/  @P4 STG.E.U16 desc[UR46][R4.64+0x32], R8 ;  /* 0x0000320804004986 */ /* 0x000fe8000c10152e */
[----:B------:R1:W-:Y:S04]  /*11c00*/  @P2 STG.E.U16 desc[UR46][R6.64+0x32], R10 ;  /* 0x0000320a06002986 */ /* 0x0003e8000c10152e */
[----:B0-----:R-:W2:Y:S04]  /*11c10*/  LDL.LU R11, [R1+0x8] ;  /* 0x00000800010b7983 */ /* 0x001ea80000300800 */
[----:B-1----:R-:W3:Y:S01]  /*11c20*/  LDL.LU R10, [R1] ;  /* 0x00000000010a7983 */ /* 0x002ee20000300800 */
[----:B------:R-:W-:-:S02]  /*11c30*/  ISETP.GT.AND P1, PT, R0, 0x18, P5 ;  /* 0x000000180000780c */ /* 0x000fc40002f24270 */
[----:B------:R-:W-:Y:S01]  /*11c40*/  F2FP.F16.F32.PACK_AB R9, RZ, R9 ;  /* 0x00000009ff09723e */ /* 0x000fe200000000ff */
[----:B------:R-:W-:Y:S01]  /*11c50*/  IMAD.U32 R13, RZ, RZ, UR8 ;  /* 0x00000008ff0d7e24 */ /* 0x000fe2000f8e00ff */
[----:B------:R-:W-:-:S09]  /*11c60*/  UIMAD UR4, UR9, 0xf0, URZ ;  /* 0x000000f0090478a4 */ /* 0x000fd2000f8e023f */
[----:B------:R0:W-:Y:S01]  /*11c70*/  @P1 STG.E.U16 desc[UR46][R6.64+0x30], R9 ;  /* 0x0000300906001986 */ /* 0x0001e2000c10152e */
[----:B------:R-:W-:-:S04]  /*11c80*/  ISETP.GT.AND P1, PT, R3, 0x80, PT ;  /* 0x000000800300780c */ /* 0x000fc80003f24270 */
[----:B------:R-:W-:Y:S01]  /*11c90*/  ISETP.GT.AND P2, PT, R0, RZ, P1 ;  /* 0x000000ff0000720c */ /* 0x000fe20000f44270 */
[----:B0-----:R-:W-:Y:S02]  /*11ca0*/  IMAD.WIDE.U32 R8, R13, 0xf0, R6 ;  /* 0x000000f00d087825 */ /* 0x001fe400078e0006 */
[----:B------:R-:W4:Y:S02]  /*11cb0*/  LDL.LU R13, [R1+0x14] ;  /* 0x00001400010d7983 */ /* 0x000f240000300800 */
[----:B------:R-:W-:Y:S02]  /*11cc0*/  VIADD R9, R9, UR4 ;  /* 0x0000000409097c36 */ /* 0x000fe40008000000 */
[----:B---3--:R-:W-:-:S05]  /*11cd0*/  FMUL R10, R10, R2 ;  /* 0x000000020a0a7220 */ /* 0x008fca0000400000 */
[----:B------:R-:W-:-:S05]  /*11ce0*/  F2FP.F16.F32.PACK_AB R10, RZ, R10 ;  /* 0x0000000aff0a723e */ /* 0x000fca00000000ff */
[----:B------:R0:W-:Y:S04]  /*11cf0*/  @P2 STG.E.U16 desc[UR46][R8.64], R10 ;  /* 0x0000000a08002986 */ /* 0x0001e8000c10152e */
[----:B0-----:R-:W3:Y:S01]  /*11d00*/  LDL.LU R10, [R1+0x4] ;  /* 0x00000400010a7983 */ /* 0x001ee20000300800 */
[----:B------:R-:W-:Y:S02]  /*11d10*/  ISETP.GT.AND P2, PT, R0, 0x1, P1 ;  /* 0x000000010000780c */ /* 0x000fe40000f44270 */
[----:B------:R-:W-:Y:S01]  /*11d20*/  ISETP.GT.AND P4, PT, R3, 0x88, PT ;  /* 0x000000880300780c */ /* 0x000fe20003f84270 */
[----:B--2---:R-:W-:-:S05]  /*11d30*/  FMUL R11, R11, R2 ;  /* 0x000000020b0b7220 */ /* 0x004fca0000400000 */
[----:B------:R-:W-:-:S04]  /*11d40*/  F2FP.F16.F32.PACK_AB R11, RZ, R11 ;  /* 0x0000000bff0b723e */ /* 0x000fc800000000ff */
[----:B------:R-:W-:Y:S01]  /*11d50*/  PRMT R12, R11, 0x7610, R12 ;  /* 0x000076100b0c7816 */ /* 0x000fe2000000000c */
[----:B---3--:R-:W-:-:S05]  /*11d60*/  FMUL R10, R10, R2 ;  /* 0x000000020a0a7220 */ /* 0x008fca0000400000 */
[----:B------:R-:W-:-:S05]  /*11d70*/  F2FP.F16.F32.PACK_AB R10, RZ, R10 ;  /* 0x0000000aff0a723e */ /* 0x000fca00000000ff */
[----:B------:R0:W-:Y:S01]  /*11d80*/  @P2 STG.E.U16 desc[UR46][R8.64+0x2], R10 ;  /* 0x0000020a08002986 */ /* 0x0001e2000c10152e */
[----:B------:R-:W-:Y:S02]  /*11d90*/  ISETP.GT.AND P2, PT, R0, RZ, P4 ;  /* 0x000000ff0000720c */ /* 0x000fe40002744270 */
[----:B0-----:R-:W-:-:S04]  /*11da0*/  IADD3 R10, P3, R8, UR11, RZ ;  /* 0x0000000b080a7c10 */ /* 0x001fc8000ff7e0ff */
[----:B------:R-:W-:-:S07]  /*11db0*/  IADD3.X R11, R9, UR5, RZ, P3, !PT ;  /* 0x00000005090b7c10 */ /* 0x000fce0009ffe4ff */
[----:B------:R0:W-:Y:S04]  /*11dc0*/  @P2 STG.E.U16 desc[UR46][R10.64], R12 ;  /* 0x0000000c0a002986 */ /* 0x0001e8000c10152e */
[----:B0-----:R-:W2:Y:S01]  /*11dd0*/  LDL.LU R12, [R1+0xc] ;  /* 0x00000c00010c7983 */ /* 0x001ea20000300800 */
[----:B------:R-:W-:Y:S01]  /*11de0*/  ISETP.GT.AND P2, PT, R0, 0x1, P4 ;  /* 0x000000010000780c */ /* 0x000fe20002744270 */
[----:B--2---:R-:W-:-:S05]  /*11df0*/  FMUL R12, R12, R2 ;  /* 0x000000020c0c7220 */ /* 0x004fca0000400000 */
[----:B------:R-:W-:-:S07]  /*11e00*/  F2FP.F16.F32.PACK_AB R12, RZ, R12 ;  /* 0x0000000cff0c723e */ /* 0x000fce00000000ff */
[----:B------:R0:W-:Y:S04]  /*11e10*/  @P2 STG.E.U16 desc[UR46][R10.64+0x2], R12 ;  /* 0x0000020c0a002986 */ /* 0x0001e8000c10152e */
[----:B0-----:R-:W2:Y:S01]  /*11e20*/  LDL.LU R12, [R1+0x10] ;  /* 0x00001000010c7983 */ /* 0x001ea20000300800 */
[----:B------:R-:W-:Y:S01]  /*11e30*/  ISETP.GT.AND P2, PT, R0, 0x8, P1 ;  /* 0x000000080000780c */ /* 0x000fe20000f44270 */
[----:B----4-:R-:W-:-:S05]  /*11e40*/  FMUL R13, R13, R2 ;  /* 0x000000020d0d7220 */ /* 0x010fca0000400000 */
[----:B------:R-:W-:Y:S01]  /*11e50*/  F2FP.F16.F32.PACK_AB R13, RZ, R13 ;  /* 0x0000000dff0d723e */ /* 0x000fe200000000ff */
[----:B--2---:R-:W-:-:S05]  /*11e60*/  FMUL R12, R12, R2 ;  /* 0x000000020c0c7220 */ /* 0x004fca0000400000 */
[----:B------:R-:W-:-:S05]  /*11e70*/  F2FP.F16.F32.PACK_AB R12, RZ, R12 ;  /* 0x0000000cff0c723e */ /* 0x000fca00000000ff */
[----:B------:R0:W-:Y:S02]  /*11e80*/  @P2 STG.E.U16 desc[UR46][R8.64+0x10], R12 ;  /* 0x0000100c08002986 */ /* 0x0001e4000c10152e */
[----:B0-----:R-:W-:Y:S02]  /*11e90*/  PRMT R12, R13, 0x7610, R12 ;  /* 0x000076100d0c7816 */ /* 0x001fe4000000000c */
[----:B------:R-:W2:Y:S01]  /*11ea0*/  LDL.LU R13, [R1+0x18] ;  /* 0x00001800010d7983 */ /* 0x000ea20000300800 */
[----:B------:R-:W-:-:S13]  /*11eb0*/  ISETP.GT.AND P2, PT, R0, 0x9, P1 ;  /* 0x000000090000780c */ /* 0x000fda0000f44270 */
[----:B------:R0:W-:Y:S01]  /*11ec0*/  @P2 STG.E.U16 desc[UR46][R8.64+0x12], R12 ;  /* 0x0000120c08002986 */ /* 0x0001e2000c10152e */
[----:B--2---:R-:W-:-:S05]  /*11ed0*/  FMUL R13, R13, R2 ;  /* 0x000000020d0d7220 */ /* 0x004fca0000400000 */
[----:B------:R-:W-:-:S04]  /*11ee0*/  F2FP.F16.F32.PACK_AB R13, RZ, R13 ;  /* 0x0000000dff0d723e */ /* 0x000fc800000000ff */
[----:B0-----:R-:W-:Y:S02]  /*11ef0*/  PRMT R12, R13, 0x7610, R12 ;  /* 0x000076100d0c7816 */ /* 0x001fe4000000000c */
[----:B------:R-:W2:Y:S01]  /*11f00*/  LDL.LU R13, [R1+0x1c] ;  /* 0x00001c00010d7983 */ /* 0x000ea20000300800 */
[----:B------:R-:W-:-:S13]  /*11f10*/  ISETP.GT.AND P2, PT, R0, 0x8, P4 ;  /* 0x000000080000780c */ /* 0x000fda0002744270 */
[----:B------:R0:W-:Y:S01]  /*11f20*/  @P2 STG.E.U16 desc[UR46][R10.64+0x10], R12 ;  /* 0x0000100c0a002986 */ /* 0x0001e2000c10152e */
[----:B------:R-:W-:Y:S01]  /*11f30*/  ISETP.GT.AND P2, PT, R0, 0x9, P4 ;  /* 0x000000090000780c */ /* 0x000fe20002744270 */
[----:B------:R-:W-:Y:S01]  /*11f40*/  FMUL R14, R14, R2 ;  /* 0x000000020e0e7220 */ /* 0x000fe20000400000 */
[C---:B------:R-:W-:Y:S02]  /*11f50*/  ISETP.GT.AND P3, PT, R0.reuse, 0x11, P1 ;  /* 0x000000110000780c */ /* 0x040fe40000f64270 */
[----:B------:R-:W-:Y:S02]  /*11f60*/  ISETP.GT.AND P6, PT, R0, 0x10, P4 ;  /* 0x000000100000780c */ /* 0x000fe400027c4270 */
[----:B------:R-:W-:Y:S01]  /*11f70*/  F2FP.F16.F32.PACK_AB R14, RZ, R14 ;  /* 0x0000000eff0e723e */ /* 0x000fe200000000ff */
[----:B------:R-:W-:Y:S02]  /*11f80*/  USHF.L.U32 UR13, UR8, 0x8, URZ ;  /* 0x00000008080d7899 */ /* 0x000fe4000800063f */
[----:B------:R-:W-:Y:S01]  /*11f90*/  USHF.L.U64.HI UR12, UR8, 0x8, UR9 ;  /* 0x00000008080c7899 */ /* 0x000fe20008010209 */
[-C--:B------:R-:W-:Y:S01]  /*11fa0*/  FMUL R216, R216, R2.reuse ;  /* 0x00000002d8d87220 */ /* 0x080fe20000400000 */
[----:B------:R-:W-:-:S04]  /*11fb0*/  FMUL R217, R217, R2 ;  /* 0x00000002d9d97220 */ /* 0x000fc80000400000 */
[----:B------:R-:W-:Y:S02]  /*11fc0*/  F2FP.F16.F32.PACK_AB R216, RZ, R216 ;  /* 0x000000d8ffd8723e */ /* 0x000fe400000000ff */
[----:B------:R-:W-:Y:S01]  /*11fd0*/  F2FP.F16.F32.PACK_AB R217, RZ, R217 ;  /* 0x000000d9ffd9723e */ /* 0x000fe200000000ff */
[----:B------:R-:W-:-:S05]  /*11fe0*/  FMUL R218, R218, R2 ;  /* 0x00000002dada7220 */ /* 0x000fca0000400000 */
        /* <DEDUP_REMOVED lines=15> */
[-C--:B------:R-:W-:Y:S01]  /*120e0*/  FMUL R226, R226, R2.reuse ;  /* 0x00000002e2e27220 */ /* 0x080fe20000400000 */
[----:B--2---:R-:W-:-:S05]  /*120f0*/  FMUL R13, R13, R2 ;  /* 0x000000020d0d7220 */ /* 0x004fca0000400000 */
[----:B------:R-:W-:-:S04]  /*12100*/  F2FP.F16.F32.PACK_AB R13, RZ, R13 ;  /* 0x0000000dff0d723e */ /* 0x000fc800000000ff */
[----:B------:R-:W-:Y:S01]  /*12110*/  PRMT R17, R13, 0x7610, R17 ;  /* 0x000076100d117816 */ /* 0x000fe20000000011 */
[----:B------:R-:W-:-:S04]  /*12120*/  FMUL R13, R235, R2 ;  /* 0x00000002eb0d7220 */ /* 0x000fc80000400000 */
[----:B------:R1:W-:Y:S01]  /*12130*/  @P2 STG.E.U16 desc[UR46][R10.64+0x12], R17 ;  /* 0x000012110a002986 */ /* 0x0003e2000c10152e */
[----:B------:R-:W-:Y:S02]  /*12140*/  ISETP.GT.AND P2, PT, R0, 0x10, P1 ;  /* 0x000000100000780c */ /* 0x000fe40000f44270 */
[----:B0-----:R-:W-:Y:S01]  /*12150*/  F2FP.F16.F32.PACK_AB R12, RZ, R13 ;  /* 0x0000000dff0c723e */ /* 0x001fe200000000ff */
[----:B------:R-:W-:-:S05]  /*12160*/  FMUL R13, R234, R2 ;  /* 0x00000002ea0d7220 */ /* 0x000fca0000400000 */
[----:B------:R-:W-:Y:S02]  /*12170*/  F2FP.F16.F32.PACK_AB R15, RZ, R13 ;  /* 0x0000000dff0f723e */ /* 0x000fe400000000ff */
[----:B------:R-:W-:Y:S02]  /*12180*/  PRMT R13, R14, 0x7610, R13 ;  /* 0x000076100e0d7816 */ /* 0x000fe4000000000d */
[----:B------:R-:W-:Y:S01]  /*12190*/  PRMT R19, R15, 0x7610, R19 ;  /* 0x000076100f137816 */ /* 0x000fe20000000013 */
[----:B------:R-:W-:Y:S01]  /*121a0*/  IMAD.U32 R15, RZ, RZ, UR11 ;  /* 0x0000000bff0f7e24 */ /* 0x000fe2000f8e00ff */
[----:B------:R0:W-:Y:S01]  /*121b0*/  @P2 STG.E.U16 desc[UR46][R8.64+0x20], R12 ;  /* 0x0000200c08002986 */ /* 0x0001e2000c10152e */
[----:B-1----:R-:W-:-:S03]  /*121c0*/  MOV R17, UR5 ;  /* 0x0000000500117c02 */ /* 0x002fc60008000f00 */
[----:B------:R1:W-:Y:S04]  /*121d0*/  @P3 STG.E.U16 desc[UR46][R8.64+0x22], R13 ;  /* 0x0000220d08003986 */ /* 0x0003e8000c10152e */
[----:B------:R2:W-:Y:S01]  /*121e0*/  @P6 STG.E.U16 desc[UR46][R10.64+0x20], R19 ;  /* 0x000020130a006986 */ /* 0x0005e2000c10152e */
[-C--:B-----5:R-:W-:Y:S01]  /*121f0*/  FMUL R14, R233, R2.reuse ;  /* 0x00000002e90e7220 */ /* 0x0a0fe20000400000 */
[----:B0-----:R-:W-:Y:S02]  /*12200*/  IADD3 R12, P2, P6, R15, UR13, R8 ;  /* 0x0000000d0f0c7c10 */ /* 0x001fe4000fe5e008 */
[----:B------:R-:W-:Y:S02]  /*12210*/  ISETP.GT.AND P3, PT, R0, 0x11, P4 ;  /* 0x000000110000780c */ /* 0x000fe40002764270 */
[----:B-1----:R-:W-:Y:S01]  /*12220*/  IADD3.X R13, R17, UR12, R9, P2, P6 ;  /* 0x0000000c110d7c10 */ /* 0x002fe200097ec409 */
[----:B------:R-:W-:Y:S01]  /*12230*/  FMUL R15, R232, R2 ;  /* 0x00000002e80f7220 */ /* 0x000fe20000400000 */
[----:B------:R-:W-:-:S02]  /*12240*/  ISETP.GT.AND P2, PT, R0, 0x18, P1 ;  /* 0x000000180000780c */ /* 0x000fc40000f44270 */
[----:B------:R-:W-:Y:S01]  /*12250*/  F2FP.F16.F32.PACK_AB R18, RZ, R14 ;  /* 0x0000000eff12723e */ /* 0x000fe200000000ff */
[----:B------:R-:W-:Y:S01]  /*12260*/  FMUL R14, R23, R2 ;  /* 0x00000002170e7220 */ /* 0x000fe20000400000 */
[----:B--2---:R-:W-:Y:S02]  /*12270*/  F2FP.F16.F32.PACK_AB R19, RZ, R15 ;  /* 0x0000000fff13723e */ /* 0x004fe400000000ff */
[----:B------:R-:W-:Y:S02]  /*12280*/  PRMT R15, R18, 0x7610, R15 ;  /* 0x00007610120f7816 */ /* 0x000fe4000000000f */
[C---:B------:R-:W-:Y:S02]  /*12290*/  ISETP.GT.AND P6, PT, R0.reuse, 0x19, P1 ;  /* 0x000000190000780c */ /* 0x040fe40000fc4270 */
[----:B------:R-:W-:Y:S01]  /*122a0*/  F2FP.F16.F32.PACK_AB R20, RZ, R14 ;  /* 0x0000000eff14723e */ /* 0x000fe200000000ff */
[----:B------:R0:W-:Y:S02]  /*122b0*/  @P3 STG.E.U16 desc[UR46][R10.64+0x22], R15 ;  /* 0x0000220f0a003986 */ /* 0x0001e4000c10152e */
[----:B------:R-:W-:Y:S01]  /*122c0*/  @P2 IMAD.MOV.U32 R14, RZ, RZ, R8 ;  /* 0x000000ffff0e2224 */ /* 0x000fe200078e0008 */
[----:B------:R-:W-:Y:S01]  /*122d0*/  ISETP.GT.AND P3, PT, R0, 0x18, P4 ;  /* 0x000000180000780c */ /* 0x000fe20002764270 */
[----:B------:R-:W-:Y:S01]  /*122e0*/  FMUL R17, R22, R2 ;  /* 0x0000000216117220 */ /* 0x000fe20000400000 */
[----:B0-----:R-:W-:-:S02]  /*122f0*/  @P2 IMAD.MOV.U32 R15, RZ, RZ, R9 ;  /* 0x000000ffff0f2224 */ /* 0x001fc400078e0009 */
[----:B------:R-:W-:-:S03]  /*12300*/  FMUL R18, R21, R2 ;  /* 0x0000000215127220 */ /* 0x000fc60000400000 */
[----:B------:R0:W-:Y:S01]  /*12310*/  @P2 STG.E.U16 desc[UR46][R14.64+0x30], R19 ;  /* 0x000030130e002986 */ /* 0x0001e2000c10152e */
[----:B------:R-:W-:Y:S02]  /*12320*/  ISETP.GT.AND P2, PT, R0, 0x19, P4 ;  /* 0x000000190000780c */ /* 0x000fe40002744270 */
[----:B------:R-:W-:Y:S02]  /*12330*/  F2FP.F16.F32.PACK_AB R17, RZ, R17 ;  /* 0x00000011ff11723e */ /* 0x000fe400000000ff */
[----:B------:R-:W-:Y:S02]  /*12340*/  F2FP.F16.F32.PACK_AB R18, RZ, R18 ;  /* 0x00000012ff12723e */ /* 0x000fe400000000ff */
[----:B0-----:R-:W-:Y:S01]  /*12350*/  @P6 MOV R14, R8 ;  /* 0x00000008000e6202 */ /* 0x001fe20000000f00 */
[----:B------:R-:W-:-:S05]  /*12360*/  @P6 IMAD.MOV.U32 R15, RZ, RZ, R9 ;  /* 0x000000ffff0f6224 */ /* 0x000fca00078e0009 */
[----:B------:R0:W-:Y:S01]  /*12370*/  @P6 STG.E.U16 desc[UR46][R14.64+0x32], R20 ;  /* 0x000032140e006986 */ /* 0x0001e2000c10152e */
[----:B------:R-:W-:-:S03]  /*12380*/  IADD3 R8, P6, R8, UR13, RZ ;  /* 0x0000000d08087c10 */ /* 0x000fc6000ffde0ff */
[----:B------:R-:W-:Y:S01]  /*12390*/  @P3 STG.E.U16 desc[UR46][R10.64+0x30], R17 ;  /* 0x000030110a003986 */ /* 0x000fe2000c10152e */
[----:B------:R-:W-:Y:S02]  /*123a0*/  ISETP.GT.AND P3, PT, R3, 0x100, PT ;  /* 0x000001000300780c */ /* 0x000fe40003f64270 */
[----:B------:R-:W-:Y:S01]  /*123b0*/  IADD3.X R9, R9, UR12, RZ, P6, !PT ;  /* 0x0000000c09097c10 */ /* 0x000fe2000b7fe4ff */
[----:B------:R1:W-:Y:S01]  /*123c0*/  @P2 STG.E.U16 desc[UR46][R10.64+0x32], R18 ;  /* 0x000032120a002986 */ /* 0x0003e2000c10152e */
[C---:B------:R-:W-:Y:S02]  /*123d0*/  ISETP.GT.AND P2, PT, R0.reuse, RZ, P3 ;  /* 0x000000ff0000720c */ /* 0x040fe40001f44270 */
[----:B------:R-:W-:Y:S01]  /*123e0*/  ISETP.GT.AND P6, PT, R0, 0x1, P3 ;  /* 0x000000010000780c */ /* 0x000fe20001fc4270 */
[----:B------:R-:W-:Y:S01]  /*123f0*/  IMAD.U32 R19, RZ, RZ, UR8 ;  /* 0x00000008ff137e24 */ /* 0x000fe2000f8e00ff */
[----:B0-----:R-:W-:-:S03]  /*12400*/  MOV R15, UR11 ;  /* 0x0000000b000f7c02 */ /* 0x001fc60008000f00 */
[----:B-1----:R-:W-:-:S06]  /*12410*/  IMAD.WIDE.U32 R18, R19, 0xf0, R6 ;  /* 0x000000f013127825 */ /* 0x002fcc00078e0006 */
[----:B------:R-:W-:Y:S01]  /*12420*/  @P2 STG.E.U16 desc[UR46][R8.64], R216 ;  /* 0x000000d808002986 */ /* 0x000fe2000c10152e */
[----:B------:R-:W-:-:S03]  /*12430*/  IMAD.U32 R11, RZ, RZ, UR5 ;  /* 0x00000005ff0b7e24 */ /* 0x000fc6000f8e00ff */
[----:B------:R-:W-:Y:S01]  /*12440*/  @P6 STG.E.U16 desc[UR46][R8.64+0x2], R217 ;  /* 0x000002d908006986 */ /* 0x000fe2000c10152e */
[----:B------:R-:W-:Y:S01]  /*12450*/  VIADD R19, R19, UR4 ;  /* 0x0000000413137c36 */ /* 0x000fe20008000000 */
[----:B------:R-:W-:-:S04]  /*12460*/  IADD3 R10, P2, P6, R15, UR13, R18 ;  /* 0x0000000d0f0a7c10 */ /* 0x000fc8000fe5e012 */
[----:B------:R-:W-:Y:S02]  /*12470*/  IADD3.X R11, R11, UR12, R19, P2, P6 ;  /* 0x0000000c0b0b7c10 */ /* 0x000fe400097ec413 */
[----:B------:R-:W-:Y:S02]  /*12480*/  IADD3 R14, P6, R8, UR11, RZ ;  /* 0x0000000b080e7c10 */ /* 0x000fe4000ffde0ff */
[----:B------:R-:W-:Y:S02]  /*12490*/  ISETP.GT.AND P2, PT, R3, 0x108, PT ;  /* 0x000001080300780c */ /* 0x000fe40003f44270 */
[----:B------:R-:W-:Y:S02]  /*124a0*/  IADD3.X R15, R9, UR5, RZ, P6, !PT ;  /* 0x00000005090f7c10 */ /* 0x000fe4000b7fe4ff */
[----:B------:R-:W-:-:S13]  /*124b0*/  ISETP.GT.AND P6, PT, R0, RZ, P2 ;  /* 0x000000ff0000720c */ /* 0x000fda00017c4270 */
[----:B------:R-:W-:Y:S01]  /*124c0*/  @P6 STG.E.U16 desc[UR46][R14.64], R218 ;  /* 0x000000da0e006986 */ /* 0x000fe2000c10152e */
[----:B------:R-:W-:-:S13]  /*124d0*/  ISETP.GT.AND P6, PT, R0, 0x1, P2 ;  /* 0x000000010000780c */ /* 0x000fda00017c4270 */
[----:B------:R0:W-:Y:S01]  /*124e0*/  @P6 STG.E.U16 desc[UR46][R14.64+0x2], R219 ;  /* 0x000002db0e006986 */ /* 0x0001e2000c10152e */
[----:B------:R-:W-:-:S13]  /*124f0*/  ISETP.GT.AND P6, PT, R0, 0x8, P3 ;  /* 0x000000080000780c */ /* 0x000fda0001fc4270 */
[----:B------:R-:W-:Y:S01]  /*12500*/  @P6 STG.E.U16 desc[UR46][R8.64+0x10], R220 ;  /* 0x000010dc08006986 */ /* 0x000fe2000c10152e */
[----:B------:R-:W-:-:S13]  /*12510*/  ISETP.GT.AND P6, PT, R0, 0x9, P3 ;  /* 0x000000090000780c */ /* 0x000fda0001fc4270 */
[----:B------:R-:W-:Y:S01]  /*12520*/  @P6 STG.E.U16 desc[UR46][R8.64+0x12], R221 ;  /* 0x000012dd08006986 */ /* 0x000fe2000c10152e */
[----:B0-----:R-:W-:-:S04]  /*12530*/  IADD3 R14, P6, R8, UR11, RZ ;  /* 0x0000000b080e7c10 */ /* 0x001fc8000ffde0ff */
[----:B------:R-:W-:Y:S02]  /*12540*/  IADD3.X R15, R9, UR5, RZ, P6, !PT ;  /* 0x00000005090f7c10 */ /* 0x000fe4000b7fe4ff */
[----:B------:R-:W-:-:S13]  /*12550*/  ISETP.GT.AND P6, PT, R0, 0x8, P2 ;  /* 0x000000080000780c */ /* 0x000fda00017c4270 */
[----:B------:R-:W-:Y:S01]  /*12560*/  @P6 STG.E.U16 desc[UR46][R14.64+0x10], R222 ;  /* 0x000010de0e006986 */ /* 0x000fe2000c10152e */
[----:B------:R-:W-:-:S13]  /*12570*/  ISETP.GT.AND P6, PT, R0, 0x9, P2 ;  /* 0x000000090000780c */ /* 0x000fda00017c4270 */
[----:B------:R-:W-:Y:S01]  /*12580*/  @P6 STG.E.U16 desc[UR46][R12.64+0x12], R223 ;  /* 0x000012df0c006986 */ /* 0x000fe2000c10152e */
[----:B------:R-:W-:-:S13]  /*12590*/  ISETP.GT.AND P6, PT, R0, 0x10, P3 ;  /* 0x000000100000780c */ /* 0x000fda0001fc4270 */
[----:B------:R-:W-:Y:S01]  /*125a0*/  @P6 STG.E.U16 desc[UR46][R8.64+0x20], R224 ;  /* 0x000020e008006986 */ /* 0x000fe2000c10152e */
[----:B------:R-:W-:Y:S02]  /*125b0*/  ISETP.GT.AND P6, PT, R0, 0x11, P3 ;  /* 0x000000110000780c */ /* 0x000fe40001fc4270 */
[----:B------:R-:W-:-:S11]  /*125c0*/  F2FP.F16.F32.PACK_AB R226, RZ, R226 ;  /* 0x000000e2ffe2723e */ /* 0x000fd600000000ff */
[----:B------:R-:W-:Y:S01]  /*125d0*/  @P6 STG.E.U16 desc[UR46][R8.64+0x22], R225 ;  /* 0x000022e108006986 */ /* 0x000fe2000c10152e */
[----:B------:R-:W-:Y:S01]  /*125e0*/  ISETP.GT.AND P6, PT, R0, 0x10, P2 ;  /* 0x000000100000780c */ /* 0x000fe200017c4270 */
[----:B------:R-:W-:-:S12]  /*125f0*/  FMUL R227, R227, R2 ;  /* 0x00000002e3e37220 */ /* 0x000fd80000400000 */
[----:B------:R-:W-:Y:S01]  /*12600*/  @P6 STG.E.U16 desc[UR46][R12.64+0x20], R226 ;  /* 0x000020e20c006986 */ /* 0x000fe2000c10152e */
[----:B------:R-:W-:Y:S02]  /*12610*/  ISETP.GT.AND P6, PT, R0, 0x11, P2 ;  /* 0x000000110000780c */ /* 0x000fe400017c4270 */
[----:B------:R-:W-:Y:S01]  /*12620*/  F2FP.F16.F32.PACK_AB R227, RZ, R227 ;  /* 0x000000e3ffe3723e */ /* 0x000fe200000000ff */
[----:B------:R-:W-:-:S10]  /*12630*/  FMUL R228, R228, R2 ;  /* 0x00000002e4e47220 */ /* 0x000fd40000400000 */
        /* <DEDUP_REMOVED lines=8> */
[----:B------:R0:W-:Y:S01]  /*126c0*/  @P6 STG.E.U16 desc[UR46][R8.64+0x32], R229 ;  /* 0x000032e508006986 */ /* 0x0001e2000c10152e */
[----:B------:R-:W-:Y:S02]  /*126d0*/  ISETP.GT.AND P6, PT, R0, 0x18, P2 ;  /* 0x000000180000780c */ /* 0x000fe400017c4270 */
[----:B------:R-:W-:Y:S01]  /*126e0*/  F2FP.F16.F32.PACK_AB R230, RZ, R230 ;  /* 0x000000e6ffe6723e */ /* 0x000fe200000000ff */
[----:B------:R-:W-:-:S10]  /*126f0*/  FMUL R231, R231, R2 ;  /* 0x00000002e7e77220 */ /* 0x000fd40000400000 */
[----:B0-----:R-:W-:Y:S01]  /*12700*/  @P6 MOV R8, R12 ;  /* 0x0000000c00086202 */ /* 0x001fe20000000f00 */
[----:B------:R-:W-:-:S05]  /*12710*/  @P6 IMAD.MOV.U32 R9, RZ, RZ, R13 ;  /* 0x000000ffff096224 */ /* 0x000fca00078e000d */
[----:B------:R0:W-:Y:S01]  /*12720*/  @P6 STG.E.U16 desc[UR46][R8.64+0x30], R230 ;  /* 0x000030e608006986 */ /* 0x0001e2000c10152e */
[----:B------:R-:W-:Y:S02]  /*12730*/  ISETP.GT.AND P6, PT, R0, 0x19, P2 ;  /* 0x000000190000780c */ /* 0x000fe400017c4270 */
[----:B------:R-:W-:Y:S01]  /*12740*/  F2FP.F16.F32.PACK_AB R231, RZ, R231 ;  /* 0x000000e7ffe7723e */ /* 0x000fe200000000ff */
[----:B------:R-:W-:-:S10]  /*12750*/  FMUL R200, R200, R2 ;  /* 0x00000002c8c87220 */ /* 0x000fd40000400000 */
[----:B------:R1:W-:Y:S01]  /*12760*/  @P6 STG.E.U16 desc[UR46][R12.64+0x32], R231 ;  /* 0x000032e70c006986 */ /* 0x0003e2000c10152e */
        /* <DEDUP_REMOVED lines=69> */
[----:B------:R-:W-:-:S11]  /*12bc0*/  F2FP.F16.F32.PACK_AB R185, RZ, R185 ;  /* 0x000000b9ffb9723e */ /* 0x000fd600000000ff */
[----:B0-----:R-:W-:Y:S01]  /*12bd0*/  @P6 IMAD.MOV.U32 R8, RZ, RZ, R18 ;  /* 0x000000ffff086224 */ /* 0x001fe200078e0012 */
[----:B------:R-:W-:-:S05]  /*12be0*/  @P6 MOV R9, R19 ;  /* 0x0000001300096202 */ /* 0x000fca0000000f00 */
[----:B------:R0:W-:Y:S01]  /*12bf0*/  @P6 STG.E.U16 desc[UR46][R8.64+0x42], R185 ;  /* 0x000042b908006986 */ /* 0x0001e2000c10152e */
[----:B-1----:R-:W-:-:S04]  /*12c00*/  IADD3 R12, P6, R18, UR11, RZ ;  /* 0x0000000b120c7c10 */ /* 0x002fc8000ffde0ff */
[----:B------:R-:W-:Y:S02]  /*12c10*/  IADD3.X R13, R19, UR5, RZ, P6, !PT ;  /* 0x00000005130d7c10 */ /* 0x000fe4000b7fe4ff */
[----:B------:R-:W-:Y:S01]  /*12c20*/  ISETP.GT.AND P6, PT, R0, 0x20, P4 ;  /* 0x000000200000780c */ /* 0x000fe200027c4270 */
[----:B------:R-:W-:-:S05]  /*12c30*/  FMUL R186, R186, R2 ;  /* 0x00000002baba7220 */ /* 0x000fca0000400000 */
[----:B------:R-:W-:-:S07]  /*12c40*/  F2FP.F16.F32.PACK_AB R186, RZ, R186 ;  /* 0x000000baffba723e */ /* 0x000fce00000000ff */
[----:B------:R-:W-:Y:S01]  /*12c50*/  @P6 STG.E.U16 desc[UR46][R12.64+0x40], R186 ;  /* 0x000040ba0c006986 */ /* 0x000fe2000c10152e */
[----:B------:R-:W-:Y:S01]  /*12c60*/  ISETP.GT.AND P6, PT, R0, 0x21, P4 ;  /* 0x000000210000780c */ /* 0x000fe200027c4270 */
[----:B------:R-:W-:-:S05]  /*12c70*/  FMUL R187, R187, R2 ;  /* 0x00000002bbbb7220 */ /* 0x000fca0000400000 */
[----:B------:R-:W-:-:S07]  /*12c80*/  F2FP.F16.F32.PACK_AB R187, RZ, R187 ;  /* 0x000000bbffbb723e */ /* 0x000fce00000000ff */
[----:B0-----:R-:W-:Y:S02]  /*12c90*/  @P6 IMAD.MOV.U32 R8, RZ, RZ, R12 ;  /* 0x000000ffff086224 */ /* 0x001fe400078e000c */
[----:B------:R-:W-:-:S05]  /*12ca0*/  @P6 IMAD.MOV.U32 R9, RZ, RZ, R13 ;  /* 0x000000ffff096224 */ /* 0x000fca00078e000d */
[----:B------:R0:W-:Y:S01]  /*12cb0*/  @P6 STG.E.U16 desc[UR46][R8.64+0x42], R187 ;  /* 0x000042bb08006986 */ /* 0x0001e2000c10152e */
[----:B------:R-:W-:Y:S01]  /*12cc0*/  ISETP.GT.AND P6, PT, R0, 0x28, P1 ;  /* 0x000000280000780c */ /* 0x000fe20000fc4270 */
[----:B------:R-:W-:-:S05]  /*12cd0*/  FMUL R188, R188, R2 ;  /* 0x00000002bcbc7220 */ /* 0x000fca0000400000 */
[----:B------:R-:W-:-:S07]  /*12ce0*/  F2FP.F16.F32.PACK_AB R188, RZ, R188 ;  /* 0x000000bcffbc723e */ /* 0x000fce00000000ff */
[----:B0-----:R-:W-:Y:S01]  /*12cf0*/  @P6 MOV R8, R18 ;  /* 0x0000001200086202 */ /* 0x001fe20000000f00 */
[----:B------:R-:W-:-:S05]  /*12d00*/  @P6 IMAD.MOV.U32 R9, RZ, RZ, R19 ;  /* 0x000000ffff096224 */ /* 0x000fca00078e0013 */
[----:B------:R0:W-:Y:S01]  /*12d10*/  @P6 STG.E.U16 desc[UR46][R8.64+0x50], R188 ;  /* 0x000050bc08006986 */ /* 0x0001e2000c10152e */
[----:B------:R-:W-:Y:S01]  /*12d20*/  ISETP.GT.AND P6, PT, R0, 0x29, P1 ;  /* 0x000000290000780c */ /* 0x000fe20000fc4270 */
[----:B------:R-:W-:-:S05]  /*12d30*/  FMUL R189, R189, R2 ;  /* 0x00000002bdbd7220 */ /* 0x000fca0000400000 */
[----:B------:R-:W-:-:S07]  /*12d40*/  F2FP.F16.F32.PACK_AB R189, RZ, R189 ;  /* 0x000000bdffbd723e */ /* 0x000fce00000000ff */
[----:B0-----:R-:W-:Y:S01]  /*12d50*/  @P6 IMAD.MOV.U32 R8, RZ, RZ, R18 ;  /* 0x000000ffff086224 */ /* 0x001fe200078e0012 */
[----:B------:R-:W-:-:S05]  /*12d60*/  @P6 MOV R9, R19 ;  /* 0x0000001300096202 */ /* 0x000fca0000000f00 */
[----:B------:R0:W-:Y:S01]  /*12d70*/  @P6 STG.E.U16 desc[UR46][R8.64+0x52], R189 ;  /* 0x000052bd08006986 */ /* 0x0001e2000c10152e */
        /* <DEDUP_REMOVED lines=46> */
[----:B------:R-:W-:Y:S02]  /*13060*/  @P6 IMAD.MOV.U32 R9, RZ, RZ, R19 ;  /* 0x000000ffff096224 */ /* 0x000fe400078e0013 */
[----:B------:R-:W-:-:S03]  /*13070*/  FMUL R198, R198, R2 ;  /* 0x00000002c6c67220 */ /* 0x000fc60000400000 */
        /* <DEDUP_REMOVED lines=9> */
[----:B0-----:R-:W-:-:S04]  /*13110*/  IADD3 R8, P6, R18, UR13, RZ ;  /* 0x0000000d12087c10 */ /* 0x001fc8000ffde0ff */
[----:B------:R-:W-:Y:S02]  /*13120*/  IADD3.X R9, R19, UR12, RZ, P6, !PT ;  /* 0x0000000c13097c10 */ /* 0x000fe4000b7fe4ff */
        /* <DEDUP_REMOVED lines=8> */
[----:B------:R-:W-:-:S04]  /*131b0*/  IADD3 R14, P6, R8, UR11, RZ ;  /* 0x0000000b080e7c10 */ /* 0x000fc8000ffde0ff */
[----:B------:R-:W-:Y:S02]  /*131c0*/  IADD3.X R15, R9, UR5, RZ, P6, !PT ;  /* 0x00000005090f7c10 */ /* 0x000fe4000b7fe4ff */
        /* <DEDUP_REMOVED lines=125> */
[----:B------:R-:W-:Y:S01]  /*139a0*/  ISETP.GT.AND P6, PT, R0, 0x41, P1 ;  /* 0x000000410000780c */ /* 0x000fe20000fc4270 */
[----:B------:R-:W-:-:S05]  /*139b0*/  FMUL R137, R137, R2 ;  /* 0x0000000289897220 */ /* 0x000fca0000400000 */
[----:B------:R-:W-:-:S07]  /*139c0*/  F2FP.F16.F32.PACK_AB R137, RZ, R137 ;  /* 0x00000089ff89723e */ /* 0x000fce00000000ff */
[----:B0-----:R-:W-:Y:S02]  /*139d0*/  @P6 IMAD.MOV.U32 R14, RZ, RZ, R18 ;  /* 0x000000ffff0e6224 */ /* 0x001fe400078e0012 */
        /* <DEDUP_REMOVED lines=13> */
[----:B0-----:R-:W-:Y:S01]  /*13ab0*/  @P6 MOV R14, R18 ;  /* 0x00000012000e6202 */ /* 0x001fe20000000f00 */
[----:B------:R-:W-:-:S05]  /*13ac0*/  @P6 IMAD.MOV.U32 R15, RZ, RZ, R19 ;  /* 0x000000ffff0f6224 */ /* 0x000fca00078e0013 */
[----:B------:R0:W-:Y:S01]  /*13ad0*/  @P6 STG.E.U16 desc[UR46][R14.64+0x90], R140 ;  /* 0x0000908c0e006986 */ /* 0x0001e2000c10152e */
[----:B------:R-:W-:Y:S01]  /*13ae0*/  ISETP.GT.AND P6, PT, R0, 0x49, P1 ;  /* 0x000000490000780c */ /* 0x000fe20000fc4270 */
[----:B------:R-:W-:-:S05]  /*13af0*/  FMUL R141, R141, R2 ;  /* 0x000000028d8d7220 */ /* 0x000fca0000400000 */
[----:B------:R-:W-:-:S07]  /*13b00*/  F2FP.F16.F32.PACK_AB R141, RZ, R141 ;  /* 0x0000008dff8d723e */ /* 0x000fce00000000ff */
[----:B0-----:R-:W-:Y:S01]  /*13b10*/  @P6 IMAD.MOV.U32 R14, RZ, RZ, R18 ;  /* 0x000000ffff0e6224 */ /* 0x001fe200078e0012 */
[----:B------:R-:W-:Y:S01]  /*13b20*/  @P6 MOV R15, R19 ;  /* 0x00000013000f6202 */ /* 0x000fe20000000f00 */
[----:B------:R-:W-:-:S04]  /*13b30*/  FMUL R142, R142, R2 ;  /* 0x000000028e8e7220 */ /* 0x000fc80000400000 */
        /* <DEDUP_REMOVED lines=369> */
[C---:B------:R-:W-:Y:S02]  /*15250*/  ISETP.GT.AND P6, PT, R0.reuse, 0x98, P0 ;  /* 0x000000980000780c */ /* 0x040fe400007c4270 */
[----:B------:R-:W-:Y:S02]  /*15260*/  F2FP.F16.F32.PACK_AB R68, RZ, R68 ;  /* 0x00000044ff44723e */ /* 0x000fe400000000ff */
[----:B------:R-:W-:Y:S01]  /*15270*/  ISETP.GT.AND P0, PT, R0, 0x99, P0 ;  /* 0x000000990000780c */ /* 0x000fe20000704270 */
[-C--:B------:R-:W-:Y:S01]  /*15280*/  FMUL R69, R69, R2.reuse ;  /* 0x0000000245457220 */ /* 0x080fe20000400000 */
[----:B------:R-:W-:-:S07]  /*15290*/  FMUL R70, R70, R2 ;  /* 0x0000000246467220 */ /* 0x000fce0000400000 */
[----:B------:R-:W-:Y:S01]  /*152a0*/  @P6 STG.E.U16 desc[UR46][R4.64+0x130], R68 ;  /* 0x0001304404006986 */ /* 0x000fe2000c10152e */
[C---:B------:R-:W-:Y:S02]  /*152b0*/  ISETP.GT.AND P6, PT, R0.reuse, 0x98, P5 ;  /* 0x000000980000780c */ /* 0x040fe40002fc4270 */
[----:B------:R-:W-:Y:S02]  /*152c0*/  F2FP.F16.F32.PACK_AB R69, RZ, R69 ;  /* 0x00000045ff45723e */ /* 0x000fe400000000ff */
[----:B------:R-:W-:Y:S02]  /*152d0*/  F2FP.F16.F32.PACK_AB R70, RZ, R70 ;  /* 0x00000046ff46723e */ /* 0x000fe400000000ff */
[----:B------:R-:W-:Y:S01]  /*152e0*/  ISETP.GT.AND P5, PT, R0, 0x99, P5 ;  /* 0x000000990000780c */ /* 0x000fe20002fa4270 */
[----:B------:R0:W-:Y:S01]  /*152f0*/  @P0 STG.E.U16 desc[UR46][R4.64+0x132], R69 ;  /* 0x0001324504000986 */ /* 0x0001e2000c10152e */
[----:B------:R-:W-:-:S05]  /*15300*/  FMUL R71, R71, R2 ;  /* 0x0000000247477220 */ /* 0x000fca0000400000 */
[----:B------:R-:W-:Y:S01]  /*15310*/  @P6 STG.E.U16 desc[UR46][R6.64+0x130], R70 ;  /* 0x0001304606006986 */ /* 0x000fe2000c10152e */
[C---:B------:R-:W-:Y:S02]  /*15320*/  ISETP.GT.AND P6, PT, R0.reuse, 0x80, P1 ;  /* 0x000000800000780c */ /* 0x040fe40000fc4270 */
[----:B------:R-:W-:Y:S02]  /*15330*/  F2FP.F16.F32.PACK_AB R71, RZ, R71 ;  /* 0x00000047ff47723e */ /* 0x000fe400000000ff */
[----:B------:R-:W-:Y:S01]  /*15340*/  ISETP.GT.AND P0, PT, R0, 0x81, P1 ;  /* 0x000000810000780c */ /* 0x000fe20000f04270 */
[-C--:B------:R-:W-:Y:S02]  /*15350*/  FMUL R40, R40, R2.reuse ;  /* 0x0000000228287220 */ /* 0x080fe40000400000 */
[----:B------:R-:W-:Y:S01]  /*15360*/  @P5 STG.E.U16 desc[UR46][R6.64+0x132], R71 ;  /* 0x0001324706005986 */ /* 0x000fe2000c10152e */
[----:B------:R-:W-:Y:S01]  /*15370*/  ISETP.GT.AND P5, PT, R0, 0x80, P4 ;  /* 0x000000800000780c */ /* 0x000fe200027a4270 */
[----:B------:R-:W-:Y:S01]  /*15380*/  FMUL R41, R41, R2 ;  /* 0x0000000229297220 */ /* 0x000fe20000400000 */
[----:B------:R-:W-:-:S03]  /*15390*/  F2FP.F16.F32.PACK_AB R40, RZ, R40 ;  /* 0x00000028ff28723e */ /* 0x000fc600000000ff */
[----:B0-----:R-:W-:Y:S02]  /*153a0*/  @P6 IMAD.MOV.U32 R4, RZ, RZ, R18 ;  /* 0x000000ffff046224 */ /* 0x001fe400078e0012 */
[----:B------:R-:W-:Y:S01]  /*153b0*/  @P6 IMAD.MOV.U32 R5, RZ, RZ, R19 ;  /* 0x000000ffff056224 */ /* 0x000fe200078e0013 */
[----:B------:R-:W-:Y:S01]  /*153c0*/  F2FP.F16.F32.PACK_AB R41, RZ, R41 ;  /* 0x00000029ff29723e */ /* 0x000fe200000000ff */
[----:B------:R-:W-:-:S03]  /*153d0*/  FMUL R42, R42, R2 ;  /* 0x000000022a2a7220 */ /* 0x000fc60000400000 */
[----:B------:R0:W-:Y:S01]  /*153e0*/  @P6 STG.E.U16 desc[UR46][R4.64+0x100], R40 ;  /* 0x0001002804006986 */ /* 0x0001e2000c10152e */
[----:B------:R-:W-:Y:S02]  /*153f0*/  ISETP.GT.AND P6, PT, R0, 0x81, P4 ;  /* 0x000000810000780c */ /* 0x000fe400027c4270 */
[----:B------:R-:W-:Y:S01]  /*15400*/  F2FP.F16.F32.PACK_AB R42, RZ, R42 ;  /* 0x0000002aff2a723e */ /* 0x000fe200000000ff */
[----:B------:R-:W-:Y:S01]  /*15410*/  FMUL R43, R43, R2 ;  /* 0x000000022b2b7220 */ /* 0x000fe20000400000 */
[----:B0-----:R-:W-:Y:S01]  /*15420*/  @P0 MOV R4, R18 ;  /* 0x0000001200040202 */ /* 0x001fe20000000f00 */
[----:B------:R-:W-:-:S05]  /*15430*/  @P0 IMAD.MOV.U32 R5, RZ, RZ, R19 ;  /* 0x000000ffff050224 */ /* 0x000fca00078e0013 */
[----:B------:R0:W-:Y:S01]  /*15440*/  @P0 STG.E.U16 desc[UR46][R4.64+0x102], R41 ;  /* 0x0001022904000986 */ /* 0x0001e2000c10152e */
[----:B------:R-:W-:Y:S01]  /*15450*/  ISETP.GT.AND P0, PT, R0, 0x88, P1 ;  /* 0x000000880000780c */ /* 0x000fe20000f04270 */
[----:B------:R-:W-:Y:S01]  /*15460*/  FMUL R44, R44, R2 ;  /* 0x000000022c2c7220 */ /* 0x000fe20000400000 */
[----:B------:R-:W-:Y:S01]  /*15470*/  F2FP.F16.F32.PACK_AB R43, RZ, R43 ;  /* 0x0000002bff2b723e */ /* 0x000fe200000000ff */
[----:B0-----:R-:W-:Y:S01]  /*15480*/  @P5 IMAD.MOV.U32 R4, RZ, RZ, R12 ;  /* 0x000000ffff045224 */ /* 0x001fe200078e000c */
[----:B------:R-:W-:-:S05]  /*15490*/  @P5 MOV R5, R13 ;  /* 0x0000000d00055202 */ /* 0x000fca0000000f00 */
[----:B------:R0:W-:Y:S01]  /*154a0*/  @P5 STG.E.U16 desc[UR46][R4.64+0x100], R42 ;  /* 0x0001002a04005986 */ /* 0x0001e2000c10152e */
[----:B------:R-:W-:Y:S01]  /*154b0*/  ISETP.GT.AND P5, PT, R0, 0x89, P1 ;  /* 0x000000890000780c */ /* 0x000fe20000fa4270 */
[----:B------:R-:W-:Y:S01]  /*154c0*/  FMUL R45, R45, R2 ;  /* 0x000000022d2d7220 */ /* 0x000fe20000400000 */
[----:B------:R-:W-:Y:S01]  /*154d0*/  F2FP.F16.F32.PACK_AB R44, RZ, R44 ;  /* 0x0000002cff2c723e */ /* 0x000fe200000000ff */
[----:B0-----:R-:W-:Y:S02]  /*154e0*/  @P6 IMAD.MOV.U32 R4, RZ, RZ, R12 ;  /* 0x000000ffff046224 */ /* 0x001fe400078e000c */
[----:B------:R-:W-:-:S05]  /*154f0*/  @P6 IMAD.MOV.U32 R5, RZ, RZ, R13 ;  /* 0x000000ffff056224 */ /* 0x000fca00078e000d */
[----:B------:R0:W-:Y:S01]  /*15500*/  @P6 STG.E.U16 desc[UR46][R4.64+0x102], R43 ;  /* 0x0001022b04006986 */ /* 0x0001e2000c10152e */
[----:B------:R-:W-:Y:S02]  /*15510*/  F2FP.F16.F32.PACK_AB R45, RZ, R45 ;  /* 0x0000002dff2d723e */ /* 0x000fe400000000ff */
[----:B0-----:R-:W-:Y:S01]  /*15520*/  @P0 MOV R4, R18 ;  /* 0x0000001200040202 */ /* 0x001fe20000000f00 */
[----:B------:R-:W-:-:S05]  /*15530*/  @P0 IMAD.MOV.U32 R5, RZ, RZ, R19 ;  /* 0x000000ffff050224 */ /* 0x000fca00078e0013 */
[----:B------:R0:W-:Y:S01]  /*15540*/  @P0 STG.E.U16 desc[UR46][R4.64+0x110], R44 ;  /* 0x0001102c04000986 */ /* 0x0001e2000c10152e */
[----:B------:R-:W-:Y:S01]  /*15550*/  ISETP.GT.AND P0, PT, R0, 0x88, P4 ;  /* 0x000000880000780c */ /* 0x000fe20002704270 */
[----:B------:R-:W-:Y:S01]  /*15560*/  FMUL R46, R46, R2 ;  /* 0x000000022e2e7220 */ /* 0x000fe20000400000 */
[----:B0-----:R-:W-:Y:S01]  /*15570*/  @P5 IMAD.MOV.U32 R4, RZ, RZ, R18 ;  /* 0x000000ffff045224 */ /* 0x001fe200078e0012 */
[----:B------:R-:W-:-:S05]  /*15580*/  @P5 MOV R5, R19 ;  /* 0x0000001300055202 */ /* 0x000fca0000000f00 */
[----:B------:R0:W-:Y:S01]  /*15590*/  @P5 STG.E.U16 desc[UR46][R4.64+0x112], R45 ;  /* 0x0001122d04005986 */ /* 0x0001e2000c10152e */
[C---:B------:R-:W-:Y:S01]  /*155a0*/  ISETP.GT.AND P5, PT, R0.reuse, 0x89, P4 ;  /* 0x000000890000780c */ /* 0x040fe200027a4270 */
[----:B------:R-:W-:Y:S01]  /*155b0*/  FMUL R47, R47, R2 ;  /* 0x000000022f2f7220 */ /* 0x000fe20000400000 */
[----:B------:R-:W-:Y:S02]  /*155c0*/  F2FP.F16.F32.PACK_AB R46, RZ, R46 ;  /* 0x0000002eff2e723e */ /* 0x000fe400000000ff */
[----:B------:R-:W-:Y:S01]  /*155d0*/  ISETP.GT.AND P6, PT, R0, 0x90, P1 ;  /* 0x000000900000780c */ /* 0x000fe20000fc4270 */
[----:B0-----:R-:W-:Y:S02]  /*155e0*/  @P0 IMAD.MOV.U32 R4, RZ, RZ, R12 ;  /* 0x000000ffff040224 */ /* 0x001fe400078e000c */
[----:B------:R-:W-:Y:S01]  /*155f0*/  @P0 IMAD.MOV.U32 R5, RZ, RZ, R13 ;  /* 0x000000ffff050224 */ /* 0x000fe200078e000d */
[----:B------:R-:W-:Y:S01]  /*15600*/  F2FP.F16.F32.PACK_AB R47, RZ, R47 ;  /* 0x0000002fff2f723e */ /* 0x000fe200000000ff */
[----:B------:R-:W-:-:S03]  /*15610*/  FMUL R48, R48, R2 ;  /* 0x0000000230307220 */ /* 0x000fc60000400000 */
[----:B------:R0:W-:Y:S02]  /*15620*/  @P0 STG.E.U16 desc[UR46][R4.64+0x110], R46 ;  /* 0x0001102e04000986 */ /* 0x0001e4000c10152e */
        /* <DEDUP_REMOVED lines=9> */
[----:B------:R-:W-:Y:S02]  /*156c0*/  ISETP.GT.AND P6, PT, R0, 0x90, P4 ;  /* 0x000000900000780c */ /* 0x000fe400027c4270 */
[----:B------:R-:W-:Y:S01]  /*156d0*/  F2FP.F16.F32.PACK_AB R49, RZ, R49 ;  /* 0x00000031ff31723e */ /* 0x000fe200000000ff */
[----:B------:R-:W-:Y:S01]  /*156e0*/  FMUL R50, R50, R2 ;  /* 0x0000000232327220 */ /* 0x000fe20000400000 */
[----:B------:R-:W-:Y:S01]  /*156f0*/  ISETP.GT.AND P0, PT, R0, 0x98, P1 ;  /* 0x000000980000780c */ /* 0x000fe20000f04270 */
[----:B0-----:R-:W-:Y:S02]  /*15700*/  @P5 IMAD.MOV.U32 R4, RZ, RZ, R18 ;  /* 0x000000ffff045224 */ /* 0x001fe400078e0012 */
[----:B------:R-:W-:Y:S01]  /*15710*/  @P5 IMAD.MOV.U32 R5, RZ, RZ, R19 ;  /* 0x000000ffff055224 */ /* 0x000fe200078e0013 */
[----:B------:R-:W-:-:S04]  /*15720*/  F2FP.F16.F32.PACK_AB R50, RZ, R50 ;  /* 0x00000032ff32723e */ /* 0x000fc800000000ff */
[----:B------:R0:W-:Y:S01]  /*15730*/  @P5 STG.E.U16 desc[UR46][R4.64+0x122], R49 ;  /* 0x0001223104005986 */ /* 0x0001e2000c10152e */
[C---:B------:R-:W-:Y:S01]  /*15740*/  ISETP.GT.AND P5, PT, R0.reuse, 0x91, P4 ;  /* 0x000000910000780c */ /* 0x040fe200027a4270 */
[-C--:B------:R-:W-:Y:S01]  /*15750*/  FMUL R51, R51, R2.reuse ;  /* 0x0000000233337220 */ /* 0x080fe20000400000 */
[----:B------:R-:W-:Y:S01]  /*15760*/  ISETP.GT.AND P1, PT, R0, 0x99, P1 ;  /* 0x000000990000780c */ /* 0x000fe20000f24270 */
[-C--:B------:R-:W-:Y:S01]  /*15770*/  FMUL R52, R52, R2.reuse ;  /* 0x0000000234347220 */ /* 0x080fe20000400000 */
[----:B0-----:R-:W-:Y:S01]  /*15780*/  @P6 IMAD.MOV.U32 R4, RZ, RZ, R12 ;  /* 0x000000ffff046224 */ /* 0x001fe200078e000c */
[----:B------:R-:W-:Y:S01]  /*15790*/  @P6 MOV R5, R13 ;  /* 0x0000000d00056202 */ /* 0x000fe20000000f00 */
[----:B------:R-:W-:-:S04]  /*157a0*/  FMUL R53, R53, R2 ;  /* 0x0000000235357220 */ /* 0x000fc80000400000 */
[----:B------:R0:W-:Y:S01]  /*157b0*/  @P6 STG.E.U16 desc[UR46][R4.64+0x120], R50 ;  /* 0x0001203204006986 */ /* 0x0001e2000c10152e */
[C---:B------:R-:W-:Y:S01]  /*157c0*/  ISETP.GT.AND P6, PT, R0.reuse, 0x98, P4 ;  /* 0x000000980000780c */ /* 0x040fe200027c4270 */
[----:B------:R-:W-:Y:S01]  /*157d0*/  @P0 IMAD.MOV.U32 R7, RZ, RZ, R19 ;  /* 0x000000ffff070224 */ /* 0x000fe200078e0013 */
[----:B------:R-:W-:Y:S02]  /*157e0*/  F2FP.F16.F32.PACK_AB R51, RZ, R51 ;  /* 0x00000033ff33723e */ /* 0x000fe400000000ff */
[----:B------:R-:W-:Y:S01]  /*157f0*/  ISETP.GT.AND P4, PT, R0, 0x99, P4 ;  /* 0x000000990000780c */ /* 0x000fe20002784270 */
[----:B------:R-:W-:Y:S01]  /*15800*/  FMUL R54, R54, R2 ;  /* 0x0000000236367220 */ /* 0x000fe20000400000 */
[----:B------:R-:W-:Y:S02]  /*15810*/  @P0 MOV R6, R18 ;  /* 0x0000001200060202 */ /* 0x000fe40000000f00 */
[----:B------:R-:W-:Y:S01]  /*15820*/  F2FP.F16.F32.PACK_AB R52, RZ, R52 ;  /* 0x00000034ff34723e */ /* 0x000fe200000000ff */
[----:B0-----:R-:W-:-:S02]  /*15830*/  @P5 IMAD.MOV.U32 R4, RZ, RZ, R12 ;  /* 0x000000ffff045224 */ /* 0x001fc400078e000c */
[----:B------:R-:W-:Y:S01]  /*15840*/  @P5 IMAD.MOV.U32 R5, RZ, RZ, R13 ;  /* 0x000000ffff055224 */ /* 0x000fe200078e000d */
[----:B------:R-:W-:Y:S01]  /*15850*/  F2FP.F16.F32.PACK_AB R53, RZ, R53 ;  /* 0x00000035ff35723e */ /* 0x000fe200000000ff */
[----:B------:R-:W-:Y:S01]  /*15860*/  FMUL R55, R55, R2 ;  /* 0x0000000237377220 */ /* 0x000fe20000400000 */
[----:B------:R-:W-:Y:S02]  /*15870*/  F2FP.F16.F32.PACK_AB R54, RZ, R54 ;  /* 0x00000036ff36723e */ /* 0x000fe400000000ff */
[----:B------:R0:W-:Y:S02]  /*15880*/  @P5 STG.E.U16 desc[UR46][R4.64+0x122], R51 ;  /* 0x0001223304005986 */ /* 0x0001e4000c10152e */
[----:B------:R-:W-:Y:S02]  /*15890*/  F2FP.F16.F32.PACK_AB R55, RZ, R55 ;  /* 0x00000037ff37723e */ /* 0x000fe400000000ff */
[----:B------:R-:W-:Y:S04]  /*158a0*/  @P0 STG.E.U16 desc[UR46][R6.64+0x130], R52 ;  /* 0x0001303406000986 */ /* 0x000fe8000c10152e */
[----:B------:R-:W-:Y:S01]  /*158b0*/  @P1 STG.E.U16 desc[UR46][R18.64+0x132], R53 ;  /* 0x0001323512001986 */ /* 0x000fe2000c10152e */
[----:B------:R-:W-:-:S02]  /*158c0*/  ISETP.GT.AND P1, PT, R0, 0x80, P2 ;  /* 0x000000800000780c */ /* 0x000fc40001724270 */
[----:B0-----:R-:W-:Y:S01]  /*158d0*/  @P6 MOV R4, R12 ;  /* 0x0000000c00046202 */ /* 0x001fe20000000f00 */
[----:B------:R-:W-:Y:S01]  /*158e0*/  @P6 IMAD.MOV.U32 R5, RZ, RZ, R13 ;  /* 0x000000ffff056224 */ /* 0x000fe200078e000d */
[C---:B------:R-:W-:Y:S02]  /*158f0*/  ISETP.GT.AND P0, PT, R0.reuse, 0x80, P3 ;  /* 0x000000800000780c */ /* 0x040fe40001f04270 */
[----:B------:R-:W-:Y:S02]  /*15900*/  ISETP.GT.AND P5, PT, R0, 0x81, P3 ;  /* 0x000000810000780c */ /* 0x000fe40001fa4270 */
[----:B------:R0:W-:Y:S01]  /*15910*/  @P6 STG.E.U16 desc[UR46][R4.64+0x130], R54 ;  /* 0x0001303604006986 */ /* 0x0001e2000c10152e */
[-C--:B------:R-:W-:Y:S01]  /*15920*/  FMUL R24, R24, R2.reuse ;  /* 0x0000000218187220 */ /* 0x080fe20000400000 */
[-C--:B------:R-:W-:Y:S02]  /*15930*/  FMUL R25, R25, R2.reuse ;  /* 0x0000000219197220 */ /* 0x080fe40000400000 */
[----:B------:R-:W-:Y:S01]  /*15940*/  @P4 STG.E.U16 desc[UR46][R12.64+0x132], R55 ;  /* 0x000132370c004986 */ /* 0x000fe2000c10152e */
[----:B------:R-:W-:Y:S01]  /*15950*/  ISETP.GT.AND P4, PT, R0, 0x81, P2 ;  /* 0x000000810000780c */ /* 0x000fe20001784270 */
[----:B------:R-:W-:Y:S01]  /*15960*/  FMUL R26, R26, R2 ;  /* 0x000000021a1a7220 */ /* 0x000fe20000400000 */
[----:B------:R-:W-:-:S02]  /*15970*/  F2FP.F16.F32.PACK_AB R24, RZ, R24 ;  /* 0x00000018ff18723e */ /* 0x000fc400000000ff */
[----:B------:R-:W-:Y:S01]  /*15980*/  F2FP.F16.F32.PACK_AB R25, RZ, R25 ;  /* 0x00000019ff19723e */ /* 0x000fe200000000ff */
[----:B------:R-:W-:Y:S01]  /*15990*/  FMUL R27, R27, R2 ;  /* 0x000000021b1b7220 */ /* 0x000fe20000400000 */
[----:B------:R-:W-:Y:S01]  /*159a0*/  F2FP.F16.F32.PACK_AB R26, RZ, R26 ;  /* 0x0000001aff1a723e */ /* 0x000fe200000000ff */
[----:B0-----:R-:W-:Y:S01]  /*159b0*/  @P1 IMAD.MOV.U32 R4, RZ, RZ, R10 ;  /* 0x000000ffff041224 */ /* 0x001fe200078e000a */
[----:B------:R-:W-:Y:S02]  /*159c0*/  @P1 MOV R5, R11 ;  /* 0x0000000b00051202 */ /* 0x000fe40000000f00 */
[C---:B------:R-:W-:Y:S01]  /*159d0*/  ISETP.GT.AND P6, PT, R0.reuse, 0x88, P2 ;  /* 0x000000880000780c */ /* 0x040fe200017c4270 */
[----:B------:R-:W-:Y:S01]  /*159e0*/  @P0 STG.E.U16 desc[UR46][R8.64+0x100], R24 ;  /* 0x0001001808000986 */ /* 0x000fe2000c10152e */
[----:B------:R-:W-:-:S03]  /*159f0*/  ISETP.GT.AND P0, PT, R0, 0x88, P3 ;  /* 0x000000880000780c */ /* 0x000fc60001f04270 */
[----:B------:R-:W-:Y:S01]  /*15a00*/  @P5 STG.E.U16 desc[UR46][R8.64+0x102], R25 ;  /* 0x0001021908005986 */ /* 0x000fe2000c10152e */
[----:B------:R-:W-:Y:S01]  /*15a10*/  ISETP.GT.AND P5, PT, R0, 0x89, P3 ;  /* 0x000000890000780c */ /* 0x000fe20001fa4270 */
[-C--:B------:R-:W-:Y:S01]  /*15a20*/  FMUL R28, R28, R2.reuse ;  /* 0x000000021c1c7220 */ /* 0x080fe20000400000 */
[----:B------:R-:W-:Y:S01]  /*15a30*/  F2FP.F16.F32.PACK_AB R27, RZ, R27 ;  /* 0x0000001bff1b723e */ /* 0x000fe200000000ff */
[----:B------:R0:W-:Y:S01]  /*15a40*/  @P1 STG.E.U16 desc[UR46][R4.64+0x100], R26 ;  /* 0x0001001a04001986 */ /* 0x0001e2000c10152e */
[----:B------:R-:W-:Y:S01]  /*15a50*/  ISETP.GT.AND P1, PT, R0, 0x89, P2 ;  /* 0x000000890000780c */ /* 0x000fe20001724270 */
[-C--:B------:R-:W-:Y:S01]  /*15a60*/  FMUL R29, R29, R2.reuse ;  /* 0x000000021d1d7220 */ /* 0x080fe20000400000 */
[----:B------:R-:W-:Y:S01]  /*15a70*/  FMUL R30, R30, R2 ;  /* 0x000000021e1e7220 */ /* 0x000fe20000400000 */
[----:B------:R-:W-:Y:S01]  /*15a80*/  F2FP.F16.F32.PACK_AB R28, RZ, R28 ;  /* 0x0000001cff1c723e */ /* 0x000fe200000000ff */
[----:B0-----:R-:W-:Y:S02]  /*15a90*/  @P4 IMAD.MOV.U32 R4, RZ, RZ, R10 ;  /* 0x000000ffff044224 */ /* 0x001fe400078e000a */
[----:B------:R-:W-:Y:S01]  /*15aa0*/  @P4 IMAD.MOV.U32 R5, RZ, RZ, R11 ;  /* 0x000000ffff054224 */ /* 0x000fe200078e000b */
[----:B------:R-:W-:Y:S01]  /*15ab0*/  F2FP.F16.F32.PACK_AB R29, RZ, R29 ;  /* 0x0000001dff1d723e */ /* 0x000fe200000000ff */
[----:B------:R-:W-:Y:S01]  /*15ac0*/  FMUL R31, R31, R2 ;  /* 0x000000021f1f7220 */ /* 0x000fe20000400000 */
[----:B------:R-:W-:-:S02]  /*15ad0*/  F2FP.F16.F32.PACK_AB R30, RZ, R30 ;  /* 0x0000001eff1e723e */ /* 0x000fc400000000ff */
[----:B------:R0:W-:Y:S01]  /*15ae0*/  @P4 STG.E.U16 desc[UR46][R4.64+0x102], R27 ;  /* 0x0001021b04004986 */ /* 0x0001e2000c10152e */
[----:B------:R-:W-:Y:S01]  /*15af0*/  ISETP.GT.AND P4, PT, R0, 0x90, P3 ;  /* 0x000000900000780c */ /* 0x000fe20001f84270 */
[----:B------:R-:W-:Y:S02]  /*15b00*/  FMUL R32, R32, R2 ;  /* 0x0000000220207220 */ /* 0x000fe40000400000 */
[----:B------:R-:W-:Y:S01]  /*15b10*/  @P0 STG.E.U16 desc[UR46][R8.64+0x110], R28 ;  /* 0x0001101c08000986 */ /* 0x000fe2000c10152e */
[----:B------:R-:W-:-:S03]  /*15b20*/  F2FP.F16.F32.PACK_AB R31, RZ, R31 ;  /* 0x0000001fff1f723e */ /* 0x000fc600000000ff */
[----:B------:R-:W-:Y:S01]  /*15b30*/  @P5 STG.E.U16 desc[UR46][R8.64+0x112], R29 ;  /* 0x0001121d08005986 */ /* 0x000fe2000c10152e */
[----:B0-----:R-:W-:Y:S01]  /*15b40*/  @P6 MOV R4, R10 ;  /* 0x0000000a00046202 */ /* 0x001fe20000000f00 */
[----:B------:R-:W-:Y:S01]  /*15b50*/  @P6 IMAD.MOV.U32 R5, RZ, RZ, R11 ;  /* 0x000000ffff056224 */ /* 0x000fe200078e000b */
[----:B------:R-:W-:Y:S02]  /*15b60*/  F2FP.F16.F32.PACK_AB R32, RZ, R32 ;  /* 0x00000020ff20723e */ /* 0x000fe400000000ff */
[C---:B------:R-:W-:Y:S02]  /*15b70*/  ISETP.GT.AND P5, PT, R0.reuse, 0x90, P2 ;  /* 0x000000900000780c */ /* 0x040fe400017a4270 */
[----:B------:R0:W-:Y:S01]  /*15b80*/  @P6 STG.E.U16 desc[UR46][R4.64+0x110], R30 ;  /* 0x0001101e04006986 */ /* 0x0001e2000c10152e */
[----:B------:R-:W-:Y:S01]  /*15b90*/  ISETP.GT.AND P0, PT, R0, 0x91, P3 ;  /* 0x000000910000780c */ /* 0x000fe20001f04270 */
[-C--:B------:R-:W-:Y:S01]  /*15ba0*/  FMUL R33, R33, R2.reuse ;  /* 0x0000000221217220 */ /* 0x080fe20000400000 */
[----:B------:R-:W-:Y:S01]  /*15bb0*/  FMUL R34, R34, R2 ;  /* 0x0000000222227220 */ /* 0x000fe20000400000 */
[----:B0-----:R-:W-:Y:S01]  /*15bc0*/  @P1 IMAD.MOV.U32 R4, RZ, RZ, R10 ;  /* 0x000000ffff041224 */ /* 0x001fe200078e000a */
[----:B------:R-:W-:-:S05]  /*15bd0*/  @P1 MOV R5, R11 ;  /* 0x0000000b00051202 */ /* 0x000fca0000000f00 */
[----:B------:R0:W-:Y:S04]  /*15be0*/  @P1 STG.E.U16 desc[UR46][R4.64+0x112], R31 ;  /* 0x0001121f04001986 */ /* 0x0001e8000c10152e */
[----:B------:R-:W-:Y:S01]  /*15bf0*/  @P4 STG.E.U16 desc[UR46][R8.64+0x120], R32 ;  /* 0x0001202008004986 */ /* 0x000fe2000c10152e */
[C---:B------:R-:W-:Y:S02]  /*15c00*/  ISETP.GT.AND P4, PT, R0.reuse, 0x91, P2 ;  /* 0x000000910000780c */ /* 0x040fe40001784270 */
[----:B------:R-:W-:Y:S02]  /*15c10*/  F2FP.F16.F32.PACK_AB R33, RZ, R33 ;  /* 0x00000021ff21723e */ /* 0x000fe400000000ff */
[----:B------:R-:W-:Y:S01]  /*15c20*/  ISETP.GT.AND P6, PT, R0, 0x98, P2 ;  /* 0x000000980000780c */ /* 0x000fe200017c4270 */
[----:B------:R-:W-:Y:S01]  /*15c30*/  FMUL R35, R35, R2 ;  /* 0x0000000223237220 */ /* 0x000fe20000400000 */
[----:B------:R-:W-:Y:S01]  /*15c40*/  F2FP.F16.F32.PACK_AB R34, RZ, R34 ;  /* 0x00000022ff22723e */ /* 0x000fe200000000ff */
[----:B0-----:R-:W-:-:S02]  /*15c50*/  @P5 IMAD.MOV.U32 R4, RZ, RZ, R10 ;  /* 0x000000ffff045224 */ /* 0x001fc400078e000a */
[----:B------:R-:W-:Y:S01]  /*15c60*/  @P5 IMAD.MOV.U32 R5, RZ, RZ, R11 ;  /* 0x000000ffff055224 */ /* 0x000fe200078e000b */
[C---:B------:R-:W-:Y:S01]  /*15c70*/  ISETP.GT.AND P1, PT, R0.reuse, 0x98, P3 ;  /* 0x000000980000780c */ /* 0x040fe20001f24270 */
[----:B------:R-:W-:Y:S01]  /*15c80*/  @P0 STG.E.U16 desc[UR46][R8.64+0x122], R33 ;  /* 0x0001222108000986 */ /* 0x000fe2000c10152e */
[----:B------:R-:W-:Y:S01]  /*15c90*/  ISETP.GT.AND P3, PT, R0, 0x99, P3 ;  /* 0x000000990000780c */ /* 0x000fe20001f64270 */
[-C--:B------:R-:W-:Y:S01]  /*15ca0*/  FMUL R36, R36, R2.reuse ;  /* 0x0000000224247220 */ /* 0x080fe20000400000 */
[----:B------:R-:W-:Y:S01]  /*15cb0*/  ISETP.GT.AND P2, PT, R0, 0x99, P2 ;  /* 0x000000990000780c */ /* 0x000fe20001744270 */
[----:B------:R0:W-:Y:S01]  /*15cc0*/  @P5 STG.E.U16 desc[UR46][R4.64+0x120], R34 ;  /* 0x0001202204005986 */ /* 0x0001e2000c10152e */
[-C--:B------:R-:W-:Y:S01]  /*15cd0*/  FMUL R37, R37, R2.reuse ;  /* 0x0000000225257220 */ /* 0x080fe20000400000 */
[----:B------:R-:W-:Y:S01]  /*15ce0*/  F2FP.F16.F32.PACK_AB R35, RZ, R35 ;  /* 0x00000023ff23723e */ /* 0x000fe200000000ff */
[-C--:B------:R-:W-:Y:S01]  /*15cf0*/  FMUL R38, R38, R2.reuse ;  /* 0x0000000226267220 */ /* 0x080fe20000400000 */
[----:B------:R-:W-:Y:S01]  /*15d00*/  FMUL R39, R39, R2 ;  /* 0x0000000227277220 */ /* 0x000fe20000400000 */
[----:B------:R-:W-:-:S02]  /*15d10*/  F2FP.F16.F32.PACK_AB R36, RZ, R36 ;  /* 0x00000024ff24723e */ /* 0x000fc400000000ff */
[----:B------:R-:W-:Y:S02]  /*15d20*/  F2FP.F16.F32.PACK_AB R37, RZ, R37 ;  /* 0x00000025ff25723e */ /* 0x000fe400000000ff */
[----:B0-----:R-:W-:Y:S01]  /*15d30*/  @P4 MOV R4, R10 ;  /* 0x0000000a00044202 */ /* 0x001fe20000000f00 */
[----:B------:R-:W-:Y:S01]  /*15d40*/  @P4 IMAD.MOV.U32 R5, RZ, RZ, R11 ;  /* 0x000000ffff054224 */ /* 0x000fe200078e000b */
[----:B------:R-:W-:Y:S02]  /*15d50*/  F2FP.F16.F32.PACK_AB R38, RZ, R38 ;  /* 0x00000026ff26723e */ /* 0x000fe400000000ff */
[----:B------:R-:W-:Y:S02]  /*15d60*/  F2FP.F16.F32.PACK_AB R39, RZ, R39 ;  /* 0x00000027ff27723e */ /* 0x000fe400000000ff */
[----:B------:R0:W-:Y:S04]  /*15d70*/  @P4 STG.E.U16 desc[UR46][R4.64+0x122], R35 ;  /* 0x0001222304004986 */ /* 0x0001e8000c10152e */
[----:B------:R1:W-:Y:S04]  /*15d80*/  @P1 STG.E.U16 desc[UR46][R8.64+0x130], R36 ;  /* 0x0001302408001986 */ /* 0x0003e8000c10152e */
[----:B------:R1:W-:Y:S01]  /*15d90*/  @P3 STG.E.U16 desc[UR46][R8.64+0x132], R37 ;  /* 0x0001322508003986 */ /* 0x0003e2000c10152e */
[----:B0-----:R-:W-:Y:S01]  /*15da0*/  @P6 IMAD.MOV.U32 R4, RZ, RZ, R10 ;  /* 0x000000ffff046224 */ /* 0x001fe200078e000a */
[----:B------:R-:W-:-:S05]  /*15db0*/  @P6 MOV R5, R11 ;  /* 0x0000000b00056202 */ /* 0x000fca0000000f00 */
[----:B------:R1:W-:Y:S04]  /*15dc0*/  @P6 STG.E.U16 desc[UR46][R4.64+0x130], R38 ;  /* 0x0001302604006986 */ /* 0x0003e8000c10152e */
[----:B------:R1:W-:Y:S02]  /*15dd0*/  @P2 STG.E.U16 desc[UR46][R10.64+0x132], R39 ;  /* 0x000132270a002986 */ /* 0x0003e4000c10152e */
.L_x_502:
[----:B------:R-:W-:Y:S05]  /*15de0*/  BSYNC B0 ;  /* 0x0000000000007941 */ /* 0x000fea0003800000 */
.L_x_28:
[----:B01----:R-:W2:Y:S04]  /*15df0*/  LDL.LU R5, [R1+0x9c] ;  /* 0x00009c0001057983 */ /* 0x003ea80000300800 */
[----:B------:R-:W2:Y:S01]  /*15e00*/  LDL.LU R4, [R1+0xa0] ;  /* 0x0000a00001047983 */ /* 0x000ea20000300800 */
[----:B------:R-:W-:Y:S01]  /*15e10*/  ULDC UR4, c[0x0][0xc] ;  /* 0x0000030000047ab9 */ /* 0x000fe20000000800 */
[----:B------:R-:W-:Y:S01]  /*15e20*/  ULDC UR5, c[0x0][0x10] ;  /* 0x0000040000057ab9 */ /* 0x000fe20000000800 */
[----:B-----5:R-:W2:Y:S01]  /*15e30*/  LDC R3, c[0x0][0x14] ;  /* 0x00000500ff037b82 */ /* 0x020ea20000000800 */
[----:B------:R-:W-:Y:S01]  /*15e40*/  UIMAD.WIDE.U32 UR4, UR4, UR5, URZ ;  /* 0x00000005040472a5 */ /* 0x000fe2000f8e003f */
[----:B------:R-:W-:Y:S01]  /*15e50*/  PRMT R0, RZ, 0x7610, R0 ;  /* 0x00007610ff007816 */ /* 0x000fe20000000000 */
[----:B------:R-:W-:Y:S01]  /*15e60*/  UMOV UR43, 0xffffffff ;  /* 0xffffffff002b7882 */ /* 0x000fe20000000000 */
[----:B------:R-:W-:-:S03]  /*15e70*/  UMOV UR40, 0xffffffff ;  /* 0xffffffff00287882 */ /* 0x000fc60000000000 */
[----:B--2---:R-:W-:-:S04]  /*15e80*/  IMAD.WIDE.U32 R4, R3, UR4, R4 ;  /* 0x0000000403047c25 */ /* 0x004fc8000f8e0004 */
[----:B------:R-:W-:Y:S01]  /*15e90*/  IMAD R3, R3, UR5, RZ ;  /* 0x0000000503037c24 */ /* 0x000fe2000f8e02ff */
[----:B------:R-:W-:Y:S01]  /*15ea0*/  ULDC.64 UR4, c[0x0][0x650] ;  /* 0x0001940000047ab9 */ /* 0x000fe20000000a00 */
[----:B------:R-:W-:Y:S01]  /*15eb0*/  IMAD.MOV.U32 R7, RZ, RZ, R4 ;  /* 0x000000ffff077224 */ /* 0x000fe200078e0004 */
[----:B------:R-:W-:Y:S01]  /*15ec0*/  ISETP.GE.U32.AND P0, PT, R4, UR4, PT ;  /* 0x0000000404007c0c */ /* 0x000fe2000bf06070 */
[----:B------:R-:W-:-:S05]  /*15ed0*/  IMAD.IADD R6, R5, 0x1, R3 ;  /* 0x0000000105067824 */ /* 0x000fca00078e0203 */
[----:B------:R0:W-:Y:S01]  /*15ee0*/  STL [R1+0x9c], R6 ;  /* 0x00009c0601007387 */ /* 0x0001e20000100800 */
[----:B------:R-:W-:-:S03]  /*15ef0*/  ISETP.GE.U32.AND.EX P0, PT, R6, UR5, PT, P0 ;  /* 0x0000000506007c0c */ /* 0x000fc6000bf06100 */
[----:B------:R0:W-:Y:S10]  /*15f00*/  STL [R1+0xa0], R7 ;  /* 0x0000a00701007387 */ /* 0x0001f40000100800 */
[----:B0-----:R-:W-:Y:S05]  /*15f10*/  @P0 BRA `(.L_x_503) ;  /* 0x0000000400880947 */ /* 0x001fea0003800000 */
[----:B------:R-:W0:Y:S01]  /*15f20*/  S2UR UR6, SR_CTAID.X ;  /* 0x00000000000679c3 */ /* 0x000e220000002500 */
[----:B------:R-:W-:Y:S01]  /*15f30*/  ULDC.64 UR12, c[0x0][0x628] ;  /* 0x00018a00000c7ab9 */ /* 0x000fe20000000a00 */
[----:B------:R-:W-:Y:S01]  /*15f40*/  ULDC UR4, c[0x0][0x150] ;  /* 0x0000540000047ab9 */ /* 0x000fe20000000800 */
[----:B------:R-:W-:Y:S01]  /*15f50*/  ISETP.NE.U32.AND P0, PT, RZ, UR12, PT ;  /* 0x0000000cff007c0c */ /* 0x000fe2000bf05070 */
[----:B------:R-:W-:Y:S01]  /*15f60*/  ULDC UR15, c[0x0][0x630] ;  /* 0x00018c00000f7ab9 */ /* 0x000fe20000000800 */
[C---:B------:R-:W-:Y:S01]  /*15f70*/  R2UR UR16, R7.reuse ;  /* 0x00000000071072ca */ /* 0x040fe200000e0000 */
[----:B------:R-:W-:Y:S01]  /*15f80*/  ULDC UR19, c[0x0][0x154] ;  /* 0x0000550000137ab9 */ /* 0x000fe20000000800 */
[----:B------:R-:W-:Y:S01]  /*15f90*/  ISETP.NE.AND.EX P0, PT, RZ, UR13, PT, P0 ;  /* 0x0000000dff007c0c */ /* 0x000fe2000bf05300 */
[----:B------:R-:W1:Y:S01]  /*15fa0*/  S2UR UR18, SR_CTAID.Y ;  /* 0x00000000001279c3 */ /* 0x000e620000002600 */
[----:B------:R-:W-:Y:S02]  /*15fb0*/  R2UR UR17, R6 ;  /* 0x00000000061172ca */ /* 0x000fe400000e0000 */
[----:B------:R-:W-:-:S02]  /*15fc0*/  R2UR UR10, R7 ;  /* 0x00000000070a72ca */ /* 0x000fc400000e0000 */
[----:B------:R-:W-:Y:S02]  /*15fd0*/  R2UR UR11, R6 ;  /* 0x00000000060b72ca */ /* 0x000fe400000e0000 */
[----:B0-----:R-:W-:-:S05]  /*15fe0*/  I2FP.F32.U32 R0, UR6 ;  /* 0x0000000600007c45 */ /* 0x001fca0008201000 */
[----:B------:R-:W-:-:S04]  /*15ff0*/  FMUL R0, R0, UR4 ;  /* 0x0000000400007c20 */ /* 0x000fc80008400000 */
[----:B------:R0:W2:Y:S01]  /*16000*/  F2I.U32.TRUNC.NTZ R3, R0 ;  /* 0x0000000000037305 */ /* 0x0000a2000020f000 */
[----:B-1----:R-:W-:Y:S05]  /*16010*/  @!P0 BRA `(.L_x_504) ;  /* 0x0000000000308947 */ /* 0x002fea0003800000 */
        /* <DEDUP_REMOVED lines=12> */
.L_x_504:
[----:B------:R-:W-:Y:S01]  /*160e0*/  USHF.R.U64 UR40, UR10, UR15, UR11 ;  /* 0x0000000f0a287299 */ /* 0x000fe2000800120b */
[----:B0-----:R-:W-:Y:S01]  /*160f0*/  I2FP.F32.U32 R0, UR18 ;  /* 0x0000001200007c45 */ /* 0x001fe20008201000 */
[----:B------:R-:W-:Y:S02]  /*16100*/  USHF.R.U32.HI UR4, URZ, UR15, UR11 ;  /* 0x0000000f3f047299 */ /* 0x000fe4000801160b */
        /* <DEDUP_REMOVED lines=8> */
[----:B------:R-:W-:Y:S01]  /*16190*/  UIMAD.WIDE.U32 UR8, UR10, UR12, UR8 ;  /* 0x0000000c0a0872a5 */ /* 0x000fe2000f8e0008 */
[----:B--2---:R-:W-:Y:S01]  /*161a0*/  R2UR UR12, R3 ;  /* 0x00000000030c72ca */ /* 0x004fe200000e0000 */
[----:B------:R-:W-:Y:S01]  /*161b0*/  UIMAD UR10, UR10, UR13, UR4 ;  /* 0x0000000d0a0a72a4 */ /* 0x000fe2000f8e0204 */
[----:B------:R-:W-:Y:S01]  /*161c0*/  ULDC UR11, c[0x0][0x618] ;  /* 0x00018600000b7ab9 */ /* 0x000fe20000000800 */
[----:B------:R-:W-:Y:S02]  /*161d0*/  ULDC UR21, c[0x0][0x658] ;  /* 0x0001960000157ab9 */ /* 0x000fe40000000800 */
[----:B------:R-:W-:Y:S01]  /*161e0*/  UIADD3 UR9, UR9, UR10, URZ ;  /* 0x0000000a09097290 */ /* 0x000fe2000fffe03f */
[----:B------:R-:W-:Y:S01]  /*161f0*/  UMOV UR15, 0xffffffff ;  /* 0xffffffff000f7882 */ /* 0x000fe20000000000 */
[----:B------:R-:W-:Y:S01]  /*16200*/  ULDC.64 UR4, c[0x0][0x640] ;  /* 0x0001900000047ab9 */ /* 0x000fe20000000a00 */
[----:B------:R-:W-:Y:S01]  /*16210*/  USHF.L.U32 UR15, UR15, UR21, URZ ;  /* 0x000000150f0f7299 */ /* 0x000fe2000800063f */
[----:B------:R-:W-:Y:S01]  /*16220*/  ISETP.NE.U32.AND P0, PT, RZ, UR4, PT ;  /* 0x00000004ff007c0c */ /* 0x000fe2000bf05070 */
[----:B------:R-:W-:-:S02]  /*16230*/  USHF.R.U64 UR16, UR8, UR11, UR9 ;  /* 0x0000000b08107299 */ /* 0x000fc40008001209 */
[----:B------:R-:W-:Y:S01]  /*16240*/  USHF.R.U32.HI UR8, URZ, UR11, UR9 ;  /* 0x0000000b3f087299 */ /* 0x000fe20008011609 */
[----:B0-----:R-:W-:Y:S01]  /*16250*/  R2UR UR14, R0 ;  /* 0x00000000000e72ca */ /* 0x001fe200000e0000 */
[----:B------:R-:W-:Y:S01]  /*16260*/  ULDC UR17, c[0x0][0x608] ;  /* 0x0001820000117ab9 */ /* 0x000fe20000000800 */
[----:B------:R-:W-:Y:S01]  /*16270*/  ULOP3.LUT UR44, URZ, UR15, URZ, 0x33, !UPT ;  /* 0x0000000f3f2c7292 */ /* 0x000fe2000f8e333f */
[----:B------:R-:W-:Y:S01]  /*16280*/  ISETP.NE.AND.EX P0, PT, RZ, UR5, PT, P0 ;  /* 0x00000005ff007c0c */ /* 0x000fe2000bf05300 */
[----:B------:R-:W-:Y:S02]  /*16290*/  USHF.R.U64 UR15, UR16, UR17, UR8 ;  /* 0x00000011100f7299 */ /* 0x000fe40008001208 */
[----:B------:R-:W-:Y:S02]  /*162a0*/  USHF.R.U32.HI UR8, URZ, UR17, UR8 ;  /* 0x000000113f087299 */ /* 0x000fe40008011608 */
[----:B------:R-:W-:Y:S02]  /*162b0*/  UIADD3 UR12, -UR12, URZ, URZ ;  /* 0x0000003f0c0c7290 */ /* 0x000fe4000fffe13f */
[----:B------:R-:W-:Y:S01]  /*162c0*/  USHF.R.U64 UR17, UR15, UR21, UR8 ;  /* 0x000000150f117299 */ /* 0x000fe20008001208 */
[----:B------:R-:W-:Y:S01]  /*162d0*/  UMOV UR19, 0x1 ;  /* 0x0000000100137882 */ /* 0x000fe20000000000 */
[----:B------:R-:W-:Y:S01]  /*162e0*/  ULDC UR13, c[0x0][0x144] ;  /* 0x00005100000d7ab9 */ /* 0x000fe20000000800 */
[----:B------:R-:W-:Y:S01]  /*162f0*/  ULDC UR7, c[0x0][0x600] ;  /* 0x0001800000077ab9 */ /* 0x000fe20000000800 */
[----:B------:R-:W-:-:S02]  /*16300*/  USHF.L.U32 UR24, UR19, UR21, URZ ;  /* 0x0000001513187299 */ /* 0x000fc4000800063f */
[----:B------:R-:W-:Y:S02]  /*16310*/  USHF.R.U32.HI UR8, URZ, UR21, UR8 ;  /* 0x000000153f087299 */ /* 0x000fe40008011608 */
[----:B------:R-:W-:Y:S02]  /*16320*/  UIMAD UR21, UR13, UR12, UR6 ;  /* 0x0000000c0d1572a4 */ /* 0x000fe4000f8e0206 */
[----:B------:R-:W-:Y:S02]  /*16330*/  UIADD3 UR20, UR7, -0x1, URZ ;  /* 0xffffffff07147890 */ /* 0x000fe4000fffe03f */
[----:B------:R-:W-:Y:S01]  /*16340*/  UIADD3 UR19, -UR14, URZ, URZ ;  /* 0x0000003f0e137290 */ /* 0x000fe2000fffe13f */
        /* <DEDUP_REMOVED lines=17> */
.L_x_505:
[----:B------:R-:W-:Y:S01]  /*16460*/  UISETP.NE.AND UP0, UPT, UR39, URZ, UPT ;  /* 0x0000003f2700728c */ /* 0x000fe2000bf05270 */
[----:B------:R-:W-:Y:S01]  /*16470*/  MOV R0, 0x1 ;  /* 0x0000000100007802 */ /* 0x000fe20000000f00 */
[----:B------:R-:W-:Y:S02]  /*16480*/  USHF.R.U64 UR4, UR6, UR22, UR8 ;  /* 0x0000001606047299 */ /* 0x000fe40008001208 */
[----:B------:R-:W-:Y:S02]  /*16490*/  ULOP3.LUT UR44, UR15, UR44, URZ, 0xc0, !UPT ;  /* 0x0000002c0f2c7292 */ /* 0x000fe4000f8ec03f */
[----:B------:R-:W-:Y:S02]  /*164a0*/  UIADD3 UR5, -UR4, URZ, URZ ;  /* 0x0000003f04057290 */ /* 0x000fe4000fffe13f */
[----:B------:R-:W-:Y:S02]  /*164b0*/  UIMAD UR44, UR24, UR4, UR44 ;  /* 0x00000004182c72a4 */ /* 0x000fe4000f8e022c */
[----:B------:R-:W-:-:S02]  /*164c0*/  ULOP3.LUT UR16, UR16, UR20, URZ, 0xc0, !UPT ;  /* 0x0000001410107292 */ /* 0x000fc4000f8ec03f */
[----:B------:R-:W-:Y:S02]  /*164d0*/  @UP0 UIMAD UR21, UR25, UR19, UR18 ;  /* 0x00000013191502a4 */ /* 0x000fe4000f8e0212 */
[----:B------:R-:W-:-:S03]  /*164e0*/  UIMAD UR4, UR5, UR23, UR17 ;  /* 0x00000017050472a4 */ /* 0x000fc6000f8e0211 */
[----:B------:R-:W-:Y:S01]  /*164f0*/  ULDC UR5, c[0x0][0x610] ;  /* 0x0001840000057ab9 */ /* 0x000fe20000000800 */
[----:B------:R-:W-:Y:S02]  /*16500*/  UIMAD UR4, UR4, UR7, UR16 ;  /* 0x00000007040472a4 */ /* 0x000fe4000f8e0210 */
[----:B------:R-:W-:-:S04]  /*16510*/  UIMAD UR44, UR44, UR5, UR21 ;  /* 0x000000052c2c72a4 */ /* 0x000fc8000f8e0215 */
[----:B------:R-:W-:Y:S02]  /*16520*/  USEL UR43, UR4, UR44, !UP0 ;  /* 0x0000002c042b7287 */ /* 0x000fe4000c000000 */
[----:B------:R-:W-:-:S12]  /*16530*/  USEL UR44, UR44, UR4, !UP0 ;  /* 0x000000042c2c7287 */ /* 0x000fd8000c000000 */
.L_x_503:
[----:B------:R-:W-:-:S13]  /*16540*/  LOP3.LUT P0, RZ, R0, 0xff, RZ, 0xc0, !PT ;  /* 0x000000ff00ff7812 */ /* 0x000fda000780c0ff */
[----:B------:R-:W-:Y:S05]  /*16550*/  @P0 BRA `(.L_x_506) ;  /* 0xfffffea800e40947 */ /* 0x000fea000383ffff */
[----:B------:R-:W-:Y:S05]  /*16560*/  EXIT ;  /* 0x000000000000794d */ /* 0x000fea0003800000 */
.L_x_3:
[----:B------:R-:W2:Y:S01]  /*16570*/  LDL R5, [R1+0xa0] ;  /* 0x0000a00001057983 */ /* 0x000ea20000100800 */
[----:B------:R-:W-:-:S03]  /*16580*/  ULDC.64 UR8, c[0x0][0x650] ;  /* 0x0001940000087ab9 */ /* 0x000fc60000000a00 */
[----:B------:R-:W3:Y:S01]  /*16590*/  LDL R4, [R1+0x9c] ;  /* 0x00009c0001047983 */ /* 0x000ee20000100800 */
[----:B------:R-:W-:Y:S01]  /*165a0*/  PRMT R0, RZ, 0x7610, R0 ;  /* 0x00007610ff007816 */ /* 0x000fe20000000000 */
[----:B------:R-:W-:Y:S01]  /*165b0*/  IMAD.MOV.U32 R3, RZ, RZ, -0x1 ;  /* 0xffffffffff037424 */ /* 0x000fe200078e00ff */
[----:B------:R-:W-:Y:S01]  /*165c0*/  MOV R9, 0xffffffff ;  /* 0xffffffff00097802 */ /* 0x000fe20000000f00 */
[----:B------:R-:W-:Y:S01]  /*165d0*/  IMAD.MOV.U32 R2, RZ, RZ, -0x1 ;  /* 0xffffffffff027424 */ /* 0x000fe200078e00ff */
[----:B--2---:R-:W-:-:S04]  /*165e0*/  ISETP.GE.U32.AND P0, PT, R5, UR8, PT ;  /* 0x0000000805007c0c */ /* 0x004fc8000bf06070 */
[----:B---3--:R-:W-:-:S13]  /*165f0*/  ISETP.GE.U32.AND.EX P0, PT, R4, UR9, PT, P0 ;  /* 0x0000000904007c0c */ /* 0x008fda000bf06100 */
[----:B------:R-:W-:Y:S05]  /*16600*/  @P0 BRA `(.L_x_507) ;  /* 0x00000004008c0947 */ /* 0x000fea0003800000 */
[----:B------:R-:W-:Y:S01]  /*16610*/  I2FP.F32.U32 R0, UR4 ;  /* 0x0000000400007c45 */ /* 0x000fe20008201000 */
[----:B0-----:R-:W-:Y:S01]  /*16620*/  ULDC.64 UR16, c[0x0][0x628] ;  /* 0x00018a0000107ab9 */ /* 0x001fe20000000a00 */
        /* <DEDUP_REMOVED lines=24> */
.L_x_508:
        /* <DEDUP_REMOVED lines=24> */
[----:B------:R-:W-:Y:S01]  /*16930*/  UMOV UR19, 0x1 ;  /* 0x0000000100137882 */ /* 0x000fe20000000000 */
[----:B------:R-:W-:Y:S01]  /*16940*/  ULDC UR20, c[0x0][0x608] ;  /* 0x0001820000147ab9 */ /* 0x000fe20000000800 */
[----:B------:R-:W-:Y:S01]  /*16950*/  USHF.L.U32 UR26, UR19, UR23, URZ ;  /* 0x00000017131a7299 */ /* 0x000fe2000800063f */
[----:B------:R-:W-:Y:S01]  /*16960*/  ISETP.NE.AND.EX P0, PT, RZ, UR9, PT, P0 ;  /* 0x00000009ff007c0c */ /* 0x000fe2000bf05300 */
[----:B------:R-:W-:Y:S02]  /*16970*/  USHF.R.U64 UR19, UR18, UR20, UR11 ;  /* 0x0000001412137299 */ /* 0x000fe4000800120b */
[----:B------:R-:W-:Y:S02]  /*16980*/  USHF.R.U32.HI UR11, URZ, UR20, UR11 ;  /* 0x000000143f0b7299 */ /* 0x000fe4000801160b */
[----:B------:R-:W-:-:S02]  /*16990*/  UIADD3 UR15, -UR15, URZ, URZ ;  /* 0x0000003f0f0f7290 */ /* 0x000fc4000fffe13f */
[----:B------:R-:W-:Y:S01]  /*169a0*/  USHF.R.U64 UR20, UR19, UR23, UR11 ;  /* 0x0000001713147299 */ /* 0x000fe2000800120b */
[----:B------:R-:W-:Y:S01]  /*169b0*/  ULDC UR16, c[0x0][0x144] ;  /* 0x0000510000107ab9 */ /* 0x000fe20000000800 */
[----:B------:R-:W-:Y:S01]  /*169c0*/  ULDC UR6, c[0x0][0x600] ;  /* 0x0001800000067ab9 */ /* 0x000fe20000000800 */
[----:B------:R-:W-:Y:S02]  /*169d0*/  USHF.R.U32.HI UR11, URZ, UR23, UR11 ;  /* 0x000000173f0b7299 */ /* 0x000fe4000801160b */
[----:B------:R-:W-:Y:S02]  /*169e0*/  UIMAD UR23, UR16, UR15, UR4 ;  /* 0x0000000f101772a4 */ /* 0x000fe4000f8e0204 */
[----:B------:R-:W-:Y:S02]  /*169f0*/  UIADD3 UR22, UR6, -0x1, URZ ;  /* 0xffffffff06167890 */ /* 0x000fe4000fffe03f */
[----:B------:R-:W-:Y:S02]  /*16a00*/  ULOP3.LUT UR27, URZ, UR13, URZ, 0x33, !UPT ;  /* 0x0000000d3f1b7292 */ /* 0x000fe4000f8e333f */
        /* <DEDUP_REMOVED lines=18> */
.L_x_509:
[----:B------:R-:W-:Y:S01]  /*16b30*/  UISETP.NE.AND UP0, UPT, UR39, URZ, UPT ;  /* 0x0000003f2700728c */ /* 0x000fe2000bf05270 */
[----:B------:R-:W-:Y:S01]  /*16b40*/  IMAD.MOV.U32 R0, RZ, RZ, 0x1 ;  /* 0x00000001ff007424 */ /* 0x000fe200078e00ff */
[----:B------:R-:W-:Y:S01]  /*16b50*/  USHF.R.U64 UR8, UR4, UR24, UR11 ;  /* 0x0000001804087299 */ /* 0x000fe2000800120b */
[----:B------:R-:W-:Y:S01]  /*16b60*/  IMAD.U32 R9, RZ, RZ, UR5 ;  /* 0x00000005ff097e24 */ /* 0x000fe2000f8e00ff */
[----:B------:R-:W-:Y:S02]  /*16b70*/  ULOP3.LUT UR4, UR19, UR27, URZ, 0xc0, !UPT ;  /* 0x0000001b13047292 */ /* 0x000fe4000f8ec03f */
[----:B------:R-:W-:Y:S02]  /*16b80*/  ULOP3.LUT UR18, UR18, UR22, URZ, 0xc0, !UPT ;  /* 0x0000001612127292 */ /* 0x000fe4000f8ec03f */
[----:B------:R-:W-:-:S03]  /*16b90*/  UIMAD UR4, UR26, UR8, UR4 ;  /* 0x000000081a0472a4 */ /* 0x000fc6000f8e0204 */
[----:B------:R-:W-:Y:S02]  /*16ba0*/  @UP0 UIMAD UR23, UR28, UR21, UR7 ;  /* 0x000000151c1702a4 */ /* 0x000fe4000f8e0207 */
[----:B------:R-:W-:-:S03]  /*16bb0*/  UIADD3 UR7, -UR8, URZ, URZ ;  /* 0x0000003f08077290 */ /* 0x000fc6000fffe13f */
[----:B------:R-:W-:Y:S01]  /*16bc0*/  ULDC UR8, c[0x0][0x610] ;  /* 0x0001840000087ab9 */ /* 0x000fe20000000800 */
[----:B------:R-:W-:Y:S02]  /*16bd0*/  UIMAD UR7, UR7, UR25, UR20 ;  /* 0x00000019070772a4 */ /* 0x000fe4000f8e0214 */
[----:B------:R-:W-:Y:S02]  /*16be0*/  UIMAD UR4, UR4, UR8, UR23 ;  /* 0x00000008040472a4 */ /* 0x000fe4000f8e0217 */
[----:B------:R-:W-:-:S04]  /*16bf0*/  UIMAD UR7, UR7, UR6, UR18 ;  /* 0x00000006070772a4 */ /* 0x000fc8000f8e0212 */
[----:B------:R-:W-:Y:S02]  /*16c00*/  USEL UR6, UR7, UR4, !UP0 ;  /* 0x0000000407067287 */ /* 0x000fe4000c000000 */
[----:B------:R-:W-:-:S04]  /*16c10*/  USEL UR4, UR4, UR7, !UP0 ;  /* 0x0000000704047287 */ /* 0x000fc8000c000000 */
[----:B------:R-:W-:Y:S02]  /*16c20*/  MOV R2, UR6 ;  /* 0x0000000600027c02 */ /* 0x000fe40008000f00 */
[----:B------:R-:W-:-:S07]  /*16c30*/  IMAD.U32 R3, RZ, RZ, UR4 ;  /* 0x00000004ff037e24 */ /* 0x000fce000f8e00ff */
.L_x_507:
[----:B------:R-:W-:-:S08]  /*16c40*/  NOP ;  /* 0x0000000000007918 */ /* 0x000fd00000000000 */
[----:B0-----:R-:W0:-:S00]  /*16c50*/  USETMAXREG.DEALLOC.CTAPOOL 0x18 ;  /* 0x00000018000079c8 */ /* 0x001e0000080e0500 */
[----:B------:R-:W-:-:S13]  /*16c60*/  ISETP.NE.AND P0, PT, RZ, UR10, PT ;  /* 0x0000000aff007c0c */ /* 0x000fda000bf05270 */
[----:B------:R-:W-:Y:S05]  /*16c70*/  @P0 EXIT ;  /* 0x000000000000094d */ /* 0x000fea0003800000 */
[----:B0-----:R-:W-:Y:S01]  /*16c80*/  LOP3.LUT P0, RZ, R0, 0xff, RZ, 0xc0, !PT ;  /* 0x000000ff00ff7812 */ /* 0x001fe2000780c0ff */
[----:B------:R-:W-:Y:S01]  /*16c90*/  IMAD.MOV.U32 R0, RZ, RZ, 0x1 ;  /* 0x00000001ff007424 */ /* 0x000fe200078e00ff */
[----:B------:R-:W-:-:S11]  /*16ca0*/  MOV R6, RZ ;  /* 0x000000ff00067202 */ /* 0x000fd60000000f00 */
[----:B------:R-:W-:Y:S05]  /*16cb0*/  @!P0 BRA `(.L_x_510) ;  /* 0x0000000c00688947 */ /* 0x000fea0003800000 */
[----:B------:R-:W0:Y:S01]  /*16cc0*/  S2R R4, SR_TID.X ;  /* 0x0000000000047919 */ /* 0x000e220000002100 */
[----:B------:R-:W-:Y:S01]  /*16cd0*/  ULDC UR4, c[0x0][0x28c] ;  /* 0x0000a30000047ab9 */ /* 0x000fe20000000800 */
[----:B------:R-:W-:Y:S01]  /*16ce0*/  ULDC UR6, c[0x0][0x658] ;  /* 0x0001960000067ab9 */ /* 0x000fe20000000800 */
[----:B------:R-:W-:Y:S01]  /*16cf0*/  UIADD3 UR10, UR4, 0x3f, URZ ;  /* 0x0000003f040a7890 */ /* 0x000fe2000fffe03f */
[----:B------:R-:W-:Y:S01]  /*16d00*/  BSSY B0, `(.L_x_510) ;  /* 0x00000d5000007945 */ /* 0x000fe20003800000 */
[----:B------:R-:W-:Y:S01]  /*16d10*/  UMOV UR7, 0xffffffff ;  /* 0xffffffff00077882 */ /* 0x000fe20000000000 */
[----:B------:R-:W-:Y:S01]  /*16d20*/  ULDC UR5, c[0x0][0x600] ;  /* 0x0001800000057ab9 */ /* 0x000fe20000000800 */
[----:B------:R-:W-:Y:S01]  /*16d30*/  UMOV UR9, 0x1 ;  /* 0x0000000100097882 */ /* 0x000fe20000000000 */
[----:B------:R-:W-:Y:S01]  /*16d40*/  USHF.L.U32 UR7, UR7, UR6, URZ ;  /* 0x0000000607077299 */ /* 0x000fe2000800063f */
[----:B------:R-:W-:Y:S01]  /*16d50*/  IMAD.MOV.U32 R8, RZ, RZ, 0x1 ;  /* 0x00000001ff087424 */ /* 0x000fe200078e00ff */
[----:B------:R-:W-:Y:S01]  /*16d60*/  UIADD3 UR4, UR5, -0x1, URZ ;  /* 0xffffffff05047890 */ /* 0x000fe2000fffe03f */
[----:B------:R-:W-:Y:S01]  /*16d70*/  IMAD.MOV.U32 R0, RZ, RZ, 0x1 ;  /* 0x00000001ff007424 */ /* 0x000fe200078e00ff */
[----:B------:R-:W-:Y:S01]  /*16d80*/  USHF.R.S32.HI UR11, URZ, 0x1f, UR10 ;  /* 0x0000001f3f0b7899 */ /* 0x000fe2000801140a */
[----:B------:R-:W-:Y:S01]  /*16d90*/  MOV R6, RZ ;  /* 0x000000ff00067202 */ /* 0x000fe20000000f00 */
[----:B------:R-:W-:Y:S01]  /*16da0*/  ULDC UR8, c[0x0][0xc] ;  /* 0x0000030000087ab9 */ /* 0x000fe20000000800 */
[----:B------:R-:W-:-:S02]  /*16db0*/  USHF.L.U32 UR5, UR9, UR6, URZ ;  /* 0x0000000609057299 */ /* 0x000fc4000800063f */
[----:B------:R-:W-:Y:S01]  /*16dc0*/  ULEA.HI UR11, UR11, UR10, URZ, 0x6 ;  /* 0x0000000a0b0b7291 */ /* 0x000fe2000f8f303f */
[----:B------:R-:W-:Y:S01]  /*16dd0*/  ULDC UR9, c[0x0][0x10] ;  /* 0x0000040000097ab9 */ /* 0x000fe20000000800 */
[----:B------:R-:W-:Y:S02]  /*16de0*/  ULOP3.LUT UR6, URZ, UR7, URZ, 0x33, !UPT ;  /* 0x000000073f067292 */ /* 0x000fe4000f8e333f */
[----:B------:R-:W-:Y:S01]  /*16df0*/  UIMAD.WIDE.U32 UR8, UR8, UR9, URZ ;  /* 0x00000009080872a5 */ /* 0x000fe2000f8e003f */
[----:B------:R-:W-:Y:S01]  /*16e00*/  ULDC UR7, c[0x0][0x14] ;  /* 0x0000050000077ab9 */ /* 0x000fe20000000800 */
[----:B------:R-:W-:Y:S02]  /*16e10*/  USHF.R.S32.HI UR19, URZ, 0x6, UR11 ;  /* 0x000000063f137899 */ /* 0x000fe4000801140b */
[----:B------:R-:W-:Y:S02]  /*16e20*/  UIMAD.WIDE.U32 UR22, UR8, UR7, URZ ;  /* 0x00000007081672a5 */ /* 0x000fe4000f8e003f */
[----:B------:R-:W-:-:S02]  /*16e30*/  UIMAD UR13, UR9, UR7, URZ ;  /* 0x00000007090d72a4 */ /* 0x000fc4000f8e023f */
[----:B------:R-:W-:Y:S01]  /*16e40*/  ULOP3.LUT UR21, UR38, 0x2, URZ, 0xfc, !UPT ;  /* 0x0000000226157892 */ /* 0x000fe2000f8efc3f */
[C---:B0-----:R-:W-:Y:S01]  /*16e50*/  LOP3.LUT P2, RZ, R4.reuse, 0x7f, RZ, 0xc0, !PT ;  /* 0x0000007f04ff7812 */ /* 0x041fe2000784c0ff */
[----:B------:R-:W-:Y:S01]  /*16e60*/  UIADD3 UR13, UR23, UR13, URZ ;  /* 0x0000000d170d7290 */ /* 0x000fe2000fffe03f */
[----:B------:R-:W-:Y:S01]  /*16e70*/  LOP3.LUT P0, RZ, R4, 0x1f, RZ, 0xc0, !PT ;  /* 0x0000001f04ff7812 */ /* 0x000fe2000780c0ff */
[----:B------:R-:W-:Y:S01]  /*16e80*/  UIADD3 UR26, UR19, 0x1, URZ ;  /* 0x00000001131a7890 */ /* 0x000fe2000fffe03f */
[----:B------:R-:W-:Y:S02]  /*16e90*/  ULDC.64 UR24, c[0x0][0x198] ;  /* 0x0000660000187ab9 */ /* 0x000fe40000000a00 */
[----:B------:R-:W-:-:S13]  /*16ea0*/  PLOP3.LUT P0, PT, P0, P2, PT, 0x8a, 0x0 ;  /* 0x000000000000781c */ /* 0x000fda0000705172 */
.L_x_522:
[----:B------:R-:W-:-:S03]  /*16eb0*/  UMOV UR7, 0xffffffff ;  /* 0xffffffff00077882 */ /* 0x000fc60000000000 */
[----:B------:R-:W-:Y:S05]  /*16ec0*/  BRA.DIV UR7, `(.L_x_511) ;  /* 0x0000000e07b07947 */ /* 0x000fea000b800000 */
[----:B------:R-:W-:-:S13]  /*16ed0*/  ELECT P6, URZ, PT ;  /* 0x00000000003f782f */ /* 0x000fda00038c0000 */
.L_x_532:
[----:B------:R-:W0:Y:S01]  /*16ee0*/  LDC R4, c[0x0][0x28c] ;  /* 0x0000a300ff047b82 */ /* 0x000e220000000800 */
[----:B------:R-:W-:Y:S01]  /*16ef0*/  BSSY B1, `(.L_x_512) ;  /* 0x0000038000017945 */ /* 0x000fe20003800000 */
[----:B0-----:R-:W-:-:S13]  /*16f00*/  ISETP.LT.OR P6, PT, R4, 0x1, !P6 ;  /* 0x000000010400780c */ /* 0x001fda00077c1670 */
[----:B------:R-:W-:Y:S05]  /*16f10*/  @P6 BRA `(.L_x_513) ;  /* 0x0000000000d46947 */ /* 0x000fea0003800000 */
[----:B------:R-:W-:Y:S01]  /*16f20*/  IMAD R2, R2, 0xa0, RZ ;  /* 0x000000a002027824 */ /* 0x000fe200078e02ff */
[----:B------:R-:W-:Y:S01]  /*16f30*/  MOV R4, R0 ;  /* 0x0000000000047202 */ /* 0x000fe20000000f00 */
[----:B------:R-:W-:Y:S02]  /*16f40*/  IMAD R3, R3, 0x180, RZ ;  /* 0x0000018003037824 */ /* 0x000fe400078e02ff */
[----:B------:R-:W-:Y:S02]  /*16f50*/  IMAD.MOV.U32 R13, RZ, RZ, RZ ;  /* 0x000000ffff0d7224 */ /* 0x000fe400078e00ff */
[----:B------:R-:W-:Y:S02]  /*16f60*/  IMAD.U32 R11, RZ, RZ, UR26 ;  /* 0x0000001aff0b7e24 */ /* 0x000fe4000f8e00ff */
[----:B------:R-:W-:-:S07]  /*16f70*/  IMAD.MOV.U32 R5, RZ, RZ, R6 ;  /* 0x000000ffff057224 */ /* 0x000fce00078e0006 */
.L_x_517:
[----:B------:R-:W0:Y:S01]  /*16f80*/  S2R R10, SR_CgaCtaId ;  /* 0x00000000000a7919 */ /* 0x000e220000008800 */
[----:B------:R-:W-:-:S04]  /*16f90*/  MOV R7, 0x400 ;  /* 0x0000040000077802 */ /* 0x000fc80000000f00 */
[----:B0-----:R-:W-:Y:S02]  /*16fa0*/  LEA R14, R10, R7, 0x18 ;  /* 0x000000070a0e7211 */ /* 0x001fe400078ec0ff */
[----:B------:R-:W-:Y:S01]  /*16fb0*/  SHF.L.U32 R7, R4, 0x1f, RZ ;  /* 0x0000001f04077819 */ /* 0x000fe200000006ff */
[----:B------:R-:W0:Y:S02]  /*16fc0*/  @!P2 LDC R10, c[0x0][0x500] ;  /* 0x00014000ff0aab82 */ /* 0x000e240000000800 */
[----:B------:R-:W-:-:S04]  /*16fd0*/  IMAD R12, R5, 0x8, R14 ;  /* 0x00000008050c7824 */ /* 0x000fc800078e020e */
[----:B------:R-:W1:Y:S02]  /*16fe0*/  SYNCS.PHASECHK.TRANS64.TRYWAIT P1, [R12+URZ+0x18], R7 ;  /* 0x000018070c0075a7 */ /* 0x000e64000802017f */
[----:B-1----:R-:W-:Y:S05]  /*16ff0*/  @!P1 BRA `(.L_x_514) ;  /* 0x0000000c00849947 */ /* 0x002fea0003800000 */
.L_x_533:
[----:B------:R-:W-:Y:S01]  /*17000*/  UPRMT UR7, UR21, 0x9910, URZ ;  /* 0x0000991015077896 */ /* 0x000fe2000800003f */
[----:B0-----:R0:W-:Y:S03]  /*17010*/  @!P2 SYNCS.ARRIVE.TRANS64 RZ, [R12+URZ], R10 ;  /* 0x0000000a0cffa9a7 */ /* 0x0011e6000800003f */
[----:B------:R-:W-:-:S06]  /*17020*/  UISETP.NE.AND UP0, UPT, UR7, 0x2, UPT ;  /* 0x000000020700788c */ /* 0x000fcc000bf05270 */
[----:B------:R-:W-:-:S13]  /*17030*/  PLOP3.LUT P1, PT, PT, PT, UP0, 0x80, 0x0 ;  /* 0x000000000000781c */ /* 0x000fda0003f2f008 */
[----:B0-----:R-:W-:Y:S05]  /*17040*/  @P1 BRA `(.L_x_515) ;  /* 0x0000000000041947 */ /* 0x001fea0003800000 */
[----:B------:R-:W-:Y:S01]  /*17050*/  BPT.TRAP 0x1 ;  /* 0x000000040000795c */ /* 0x000fe20000300000 */
.L_x_515:
[----:B------:R-:W-:Y:S05]  /*17060*/  @P0 BRA `(.L_x_516) ;  /* 0x0000000000040947 */ /* 0x000fea0003800000 */
[----:B------:R-:W-:Y:S01]  /*17070*/  BPT.TRAP 0x1 ;  /* 0x000000040000795c */ /* 0x000fe20000300000 */
.L_x_516:
[C-C-:B-1----:R-:W-:Y:S01]  /*17080*/  IMAD R7, R5.reuse, 0xc000, R14.reuse ;  /* 0x0000c00005077824 */ /* 0x142fe200078e020e */
[----:B------:R-:W-:Y:S01]  /*17090*/  R2UR UR9, R12 ;  /* 0x000000000c0972ca */ /* 0x000fe200000e0000 */
[----:B------:R-:W-:Y:S01]  /*170a0*/  IMAD R14, R5, 0x5000, R14 ;  /* 0x00005000050e7824 */ /* 0x000fe200078e020e */
[----:B------:R-:W-:Y:S01]  /*170b0*/  UIADD3 UR14, UP0, UR24, 0xf0, URZ ;  /* 0x000000f0180e7890 */ /* 0x000fe2000ff1e03f */
[----:B------:R-:W-:Y:S01]  /*170c0*/  VIADD R11, R11, 0xffffffff ;  /* 0xffffffff0b0b7836 */ /* 0x000fe20000000000 */
[----:B------:R-:W-:Y:S01]  /*170d0*/  R2UR UR7, R7 ;  /* 0x00000000070772ca */ /* 0x000fe200000e0000 */
[----:B------:R-:W-:Y:S01]  /*170e0*/  UIADD3 UR28, UP1, UR24, 0x1f0, URZ ;  /* 0x000001f0181c7890 */ /* 0x000fe2000ff3e03f */
[----:B------:R-:W-:Y:S01]  /*170f0*/  R2UR UR8, R14 ;  /* 0x000000000e0872ca */ /* 0x000fe200000e0000 */
[----:B------:R-:W-:Y:S01]  /*17100*/  UIADD3.X UR15, URZ, UR25, URZ, UP0, !UPT ;  /* 0x000000193f0f7290 */ /* 0x000fe200087fe43f */
[----:B------:R-:W-:Y:S01]  /*17110*/  R2UR UR11, R3 ;  /* 0x00000000030b72ca */ /* 0x000fe200000e0000 */
[----:B------:R-:W-:Y:S01]  /*17120*/  UIADD3.X UR29, URZ, UR25, URZ, UP1, !UPT ;  /* 0x000000193f1d7290 */ /* 0x000fe20008ffe43f */
[----:B------:R-:W-:Y:S01]  /*17130*/  R2UR UR10, R13 ;  /* 0x000000000d0a72ca */ /* 0x000fe200000e0000 */
[----:B------:R-:W-:Y:S01]  /*17140*/  UMOV UR16, 0x0 ;  /* 0x0000000000107882 */ /* 0x000fe20000000000 */
[----:B------:R-:W-:Y:S01]  /*17150*/  R2UR UR12, R9 ;  /* 0x00000000090c72ca */ /* 0x000fe200000e0000 */
[----:B------:R-:W-:Y:S01]  /*17160*/  UMOV UR17, 0x10000000 ;  /* 0x1000000000117882 */ /* 0x000fe20000000000 */
[----:B------:R-:W-:Y:S01]  /*17170*/  R2UR UR20, R2 ;  /* 0x00000000021472ca */ /* 0x000fe200000e0000 */
[----:B------:R-:W-:Y:S01]  /*17180*/  VIADD R13, R13, 0x40 ;  /* 0x000000400d0d7836 */ /* 0x000fe20000000000 */
[----:B------:R-:W-:Y:S01]  /*17190*/  ISETP.GT.AND P3, PT, R11, 0x1, PT ;  /* 0x000000010b00780c */ /* 0x000fe20003f64270 */
[----:B------:R-:W-:Y:S01]  /*171a0*/  UIADD3 UR7, UR7, 0x100, URZ ;  /* 0x0000010007077890 */ /* 0x000fe2000fffe03f */
[----:B------:R-:W-:Y:S01]  /*171b0*/  IADD3 R5, R5, 0x1, RZ ;  /* 0x0000000105057810 */ /* 0x000fe20007ffe0ff */
[----:B------:R-:W-:-:S03]  /*171c0*/  UIADD3 UR18, UR8, 0x24100, URZ ;  /* 0x0002410008127890 */ /* 0x000fc6000fffe03f */
[C---:B------:R-:W-:Y:S02]  /*171d0*/  ISETP.NE.AND P1, PT, R5.reuse, 0x3, PT ;  /* 0x000000030500780c */ /* 0x040fe40003f25270 */
[----:B------:R-:W-:Y:S02]  /*171e0*/  UMOV UR8, UR7 ;  /* 0x0000000700087c82 */ /* 0x000fe40008000000 */
[----:B------:R0:W-:Y:S01]  /*171f0*/  UTMALDG.3D [UR8], [UR14], desc[UR16] ;  /* 0x000010080e0075b4 */ /* 0x0001e20008011000 */
[----:B------:R-:W-:Y:S02]  /*17200*/  SEL R7, RZ, 0x1, P1 ;  /* 0x00000001ff077807 */ /* 0x000fe40000800000 */
[----:B------:R-:W-:Y:S02]  /*17210*/  SEL R5, R5, RZ, P1 ;  /* 0x000000ff05057207 */ /* 0x000fe40000800000 */
[----:B------:R-:W-:Y:S01]  /*17220*/  LOP3.LUT R4, R4, R7, RZ, 0x3c, !PT ;  /* 0x0000000704047212 */ /* 0x000fe200078e3cff */
[----:B0-----:R-:W-:Y:S01]  /*17230*/  UMOV UR8, UR18 ;  /* 0x0000001200087c82 */ /* 0x001fe20008000000 */
[----:B------:R-:W-:-:S02]  /*17240*/  UMOV UR11, UR20 ;  /* 0x00000014000b7c82 */ /* 0x000fc40008000000 */
[----:B------:R0:W-:Y:S02]  /*17250*/  UTMALDG.3D [UR8], [UR28], desc[UR16] ;  /* 0x000010081c0075b4 */ /* 0x0001e40008011000 */
[----:B0-----:R-:W-:Y:S05]  /*17260*/  @P3 BRA `(.L_x_517) ;  /* 0xfffffffc00443947 */ /* 0x001fea000383ffff */
.L_x_513:
[----:B------:R-:W-:Y:S05]  /*17270*/  BSYNC B1 ;  /* 0x0000000000017941 */ /* 0x000fea0003800000 */
.L_x_512:
[----:B------:R-:W2:Y:S01]  /*17280*/  LDL.LU R14, [R1+0x9c] ;  /* 0x00009c00010e7983 */ /* 0x000ea20000300800 */
[----:B------:R-:W-:Y:S01]  /*17290*/  LOP3.LUT P1, RZ, R8, 0xff, RZ, 0xc0, !PT ;  /* 0x000000ff08ff7812 */ /* 0x000fe2000782c0ff */
[----:B------:R-:W-:Y:S02]  /*172a0*/  ULDC.64 UR8, c[0x0][0x650] ;  /* 0x0001940000087ab9 */ /* 0x000fe40000000a00 */
[----:B------:R-:W3:Y:S01]  /*172b0*/  LDL.LU R12, [R1+0xa0] ;  /* 0x0000a000010c7983 */ /* 0x000ee20000300800 */
[----:B------:R-:W-:Y:S01]  /*172c0*/  IADD3 R6, R6, UR19, RZ ;  /* 0x0000001306067c10 */ /* 0x000fe2000fffe0ff */
[----:B------:R-:W-:Y:S01]  /*172d0*/  UISETP.GE.U32.AND UP0, UPT, UR19, 0x3, UPT ;  /* 0x000000031300788c */ /* 0x000fe2000bf06070 */
[----:B------:R-:W-:Y:S01]  /*172e0*/  BSSY B1, `(.L_x_518) ;  /* 0x0000074000017945 */ /* 0x000fe20003800000 */
[----:B------:R-:W-:Y:S01]  /*172f0*/  IMAD.MOV.U32 R9, RZ, RZ, -0x1 ;  /* 0xffffffffff097424 */ /* 0x000fe200078e00ff */
[----:B------:R-:W-:Y:S02]  /*17300*/  PRMT R4, RZ, 0x7610, R4 ;  /* 0x00007610ff047816 */ /* 0x000fe40000000004 */
[----:B------:R-:W-:-:S02]  /*17310*/  PRMT R8, RZ, 0x7610, R8 ;  /* 0x00007610ff087816 */ /* 0x000fc40000000008 */
[----:B------:R-:W-:Y:S01]  /*17320*/  PLOP3.LUT P3, PT, PT, PT, UP0, 0x80, 0x0 ;  /* 0x000000000000781c */ /* 0x000fe20003f6f008 */
[----:B------:R-:W0:Y:S01]  /*17330*/  @P1 S2R R3, SR_CgaCtaId ;  /* 0x0000000000031919 */ /* 0x000e220000008800 */
[----:B------:R-:W-:-:S04]  /*17340*/  @P1 MOV R2, 0x400 ;  /* 0x0000040000021802 */ /* 0x000fc80000000f00 */
[----:B0-----:R-:W-:-:S04]  /*17350*/  @P1 LEA R2, R3, R2, 0x18 ;  /* 0x0000000203021211 */ /* 0x001fc800078ec0ff */
[----:B------:R0:W-:Y:S01]  /*17360*/  @P1 SYNCS.ARRIVE.TRANS64.A1T0 RZ, [R2+URZ+0x48], RZ ;  /* 0x000048ff02ff19a7 */ /* 0x0001e2000810003f */
[----:B------:R-:W-:Y:S01]  /*17370*/  ISETP.GT.U32.AND P1, PT, R6, 0x2, PT ;  /* 0x000000020600780c */ /* 0x000fe20003f24070 */
[----:B0-----:R-:W-:-:S05]  /*17380*/  IMAD.U32 R2, RZ, RZ, UR19 ;  /* 0x00000013ff027e24 */ /* 0x001fca000f8e00ff */
[----:B------:R-:W-:Y:S01]  /*17390*/  ISETP.LT.U32.AND P1, PT, R2, 0x3, P1 ;  /* 0x000000030200780c */ /* 0x000fe20000f21070 */
[----:B------:R-:W-:Y:S01]  /*173a0*/  IMAD.WIDE.U32 R2, R6, -0x55555555, RZ ;  /* 0xaaaaaaab06027825 */ /* 0x000fe200078e00ff */
[----:B------:R-:W-:-:S04]  /*173b0*/  MOV R2, 0xffffffff ;  /* 0xffffffff00027802 */ /* 0x000fc80000000f00 */
[----:B------:R-:W-:Y:S02]  /*173c0*/  SHF.R.U32.HI R5, RZ, 0x1, R3 ;  /* 0x00000001ff057819 */ /* 0x000fe40000011603 */
[----:B------:R-:W-:-:S03]  /*173d0*/  SEL R3, RZ, 0x1, !P1 ;  /* 0x00000001ff037807 */ /* 0x000fc60004800000 */
[----:B------:R-:W-:Y:S01]  /*173e0*/  IMAD R6, R5, -0x3, R6 ;  /* 0xfffffffd05067824 */ /* 0x000fe200078e0206 */
[----:B------:R-:W-:Y:S01]  /*173f0*/  LOP3.LUT R0, R0, R3, RZ, 0x3c, !PT ;  /* 0x0000000300007212 */ /* 0x000fe200078e3cff */
[----:B------:R-:W-:-:S03]  /*17400*/  IMAD.MOV.U32 R3, RZ, RZ, -0x1 ;  /* 0xffffffffff037424 */ /* 0x000fc600078e00ff */
[----:B------:R-:W-:Y:S02]  /*17410*/  @P3 LOP3.LUT R0, R0, 0x1, R5, 0x78, !PT ;  /* 0x0000000100003812 */ /* 0x000fe400078e7805 */
[----:B---3--:R-:W-:-:S04]  /*17420*/  IADD3 R12, P1, R12, UR22, RZ ;  /* 0x000000160c0c7c10 */ /* 0x008fc8000ff3e0ff */
[----:B--2---:R-:W-:Y:S01]  /*17430*/  IADD3.X R14, R14, UR13, RZ, P1, !PT ;  /* 0x0000000d0e0e7c10 */ /* 0x004fe20008ffe4ff */
[----:B------:R0:W-:Y:S01]  /*17440*/  STL [R1+0xa0], R12 ;  /* 0x0000a00c01007387 */ /* 0x0001e20000100800 */
[----:B------:R-:W-:-:S03]  /*17450*/  ISETP.GE.U32.AND P1, PT, R12, UR8, PT ;  /* 0x000000080c007c0c */ /* 0x000fc6000bf26070 */
[----:B------:R0:W-:Y:S01]  /*17460*/  STL [R1+0x9c], R14 ;  /* 0x00009c0e01007387 */ /* 0x0001e20000100800 */
[----:B------:R-:W-:-:S13]  /*17470*/  ISETP.GE.U32.AND.EX P1, PT, R14, UR9, PT, P1 ;  /* 0x000000090e007c0c */ /* 0x000fda000bf26110 */
[----:B0-----:R-:W-:Y:S05]  /*17480*/  @P1 BRA `(.L_x_519) ;  /* 0x0000000400641947 */ /* 0x001fea0003800000 */
[----:B------:R-:W0:Y:S01]  /*17490*/  S2R R7, SR_CTAID.X ;  /* 0x0000000000077919 */ /* 0x000e220000002500 */
[----:B------:R-:W-:Y:S01]  /*174a0*/  ULDC UR7, c[0x0][0x150] ;  /* 0x0000540000077ab9 */ /* 0x000fe20000000800 */
[----:B------:R-:W1:Y:S01]  /*174b0*/  LDC R4, c[0x0][0x144] ;  /* 0x00005100ff047b82 */ /* 0x000e620000000800 */
[----:B------:R-:W-:Y:S01]  /*174c0*/  UISETP.NE.AND UP0, UPT, UR39, URZ, UPT ;  /* 0x0000003f2700728c */ /* 0x000fe2000bf05270 */
[----:B------:R-:W2:Y:S01]  /*174d0*/  S2R R5, SR_CTAID.Y ;  /* 0x0000000000057919 */ /* 0x000ea20000002600 */
[----:B------:R-:W-:Y:S01]  /*174e0*/  ULDC.64 UR8, c[0x0][0x628] ;  /* 0x00018a0000087ab9 */ /* 0x000fe20000000a00 */
[----:B------:R-:W-:-:S03]  /*174f0*/  ULDC UR10, c[0x0][0x630] ;  /* 0x00018c00000a7ab9 */ /* 0x000fc60000000800 */
[----:B------:R-:W-:Y:S01]  /*17500*/  PLOP3.LUT P1, PT, PT, PT, UP0, 0x80, 0x0 ;  /* 0x000000000000781c */ /* 0x000fe20003f2f008 */
[----:B------:R-:W3:Y:S01]  /*17510*/  LDC R10, c[0x0][0x148] ;  /* 0x00005200ff0a7b82 */ /* 0x000ee20000000800 */
[----:B0-----:R-:W-:Y:S02]  /*17520*/  I2FP.F32.U32 R2, R7 ;  /* 0x0000000700027245 */ /* 0x001fe40000201000 */
[----:B--2---:R-:W-:-:S03]  /*17530*/  I2FP.F32.U32 R3, R5 ;  /* 0x0000000500037245 */ /* 0x004fc60000201000 */
[----:B------:R-:W-:Y:S01]  /*17540*/  FMUL R2, R2, UR7 ;  /* 0x0000000702027c20 */ /* 0x000fe20008400000 */
[----:B------:R-:W-:Y:S02]  /*17550*/  ULDC UR7, c[0x0][0x154] ;  /* 0x0000550000077ab9 */ /* 0x000fe40000000800 */
[----:B------:R-:W-:-:S03]  /*17560*/  FMUL R9, R3, UR7 ;  /* 0x0000000703097c20 */ /* 0x000fc60008400000 */
[----:B------:R-:W0:Y:S08]  /*17570*/  F2I.U32.TRUNC.NTZ R2, R2 ;  /* 0x0000000200027305 */ /* 0x000e30000020f000 */
[----:B------:R-:W2:Y:S01]  /*17580*/  F2I.U32.TRUNC.NTZ R9, R9 ;  /* 0x0000000900097305 */ /* 0x000ea2000020f000 */
[----:B0-----:R-:W-:Y:S02]  /*17590*/  IMAD.MOV R3, RZ, RZ, -R2 ;  /* 0x000000ffff037224 */ /* 0x001fe400078e0a02 */
[----:B------:R-:W-:-:S02]  /*175a0*/  IMAD.MOV.U32 R2, RZ, RZ, R12 ;  /* 0x000000ffff027224 */ /* 0x000fc400078e000c */
[----:B-1----:R-:W-:Y:S01]  /*175b0*/  IMAD R7, R4, R3, R7 ;  /* 0x0000000304077224 */ /* 0x002fe200078e0207 */
[----:B--2---:R-:W-:-:S05]  /*175c0*/  IADD3 R3, -R9, RZ, RZ ;  /* 0x000000ff09037210 */ /* 0x004fca0007ffe1ff */
[----:B---3--:R-:W-:Y:S01]  /*175d0*/  @P1 IMAD R7, R10, R3, R5 ;  /* 0x000000030a071224 */ /* 0x008fe200078e0205 */
[----:B------:R-:W-:Y:S01]  /*175e0*/  ISETP.NE.U32.AND P1, PT, RZ, UR8, PT ;  /* 0x00000008ff007c0c */ /* 0x000fe2000bf25070 */
[----:B------:R-:W-:-:S03]  /*175f0*/  IMAD.MOV.U32 R3, RZ, RZ, R14 ;  /* 0x000000ffff037224 */ /* 0x000fc600078e000e */
[----:B------:R-:W-:-:S13]  /*17600*/  ISETP.NE.AND.EX P1, PT, RZ, UR9, PT, P1 ;  /* 0x00000009ff007c0c */ /* 0x000fda000bf25310 */
[----:B------:R-:W-:Y:S05]  /*17610*/  @!P1 BRA `(.L_x_520) ;  /* 0x0000000000289947 */ /* 0x000fea0003800000 */
[----:B------:R-:W-:Y:S02]  /*17620*/  ULDC UR7, c[0x0][0x634] ;  /* 0x00018d0000077ab9 */ /* 0x000fe40000000800 */
[----:B------:R-:W-:-:S04]  /*17630*/  IADD3 R3, P1, R12, UR7, RZ ;  /* 0x000000070c037c10 */ /* 0x000fc8000ff3e0ff */
[----:B------:R-:W-:-:S05]  /*17640*/  IADD3.X R9, RZ, R14, RZ, P1, !PT ;  /* 0x0000000eff097210 */ /* 0x000fca0000ffe4ff */
[----:B------:R-:W-:-:S04]  /*17650*/  IMAD.WIDE.U32 R4, R9, UR8, RZ ;  /* 0x0000000809047c25 */ /* 0x000fc8000f8e00ff */
[----:B------:R-:W-:-:S04]  /*17660*/  IMAD.WIDE.U32 R4, P1, R3, UR9, R4 ;  /* 0x0000000903047c25 */ /* 0x000fc8000f820004 */
[----:B------:R-:W-:-:S04]  /*17670*/  IMAD.WIDE.U32 R2, R3, UR8, RZ ;  /* 0x0000000803027c25 */ /* 0x000fc8000f8e00ff */
[----:B------:R-:W-:Y:S01]  /*17680*/  IMAD.MOV.U32 R2, RZ, RZ, R5 ;  /* 0x000000ffff027224 */ /* 0x000fe200078e0005 */
[----:B------:R-:W-:Y:S01]  /*17690*/  IADD3 RZ, P3, R3, R4, RZ ;  /* 0x0000000403ff7210 */ /* 0x000fe20007f7e0ff */
[----:B------:R-:W-:-:S04]  /*176a0*/  IMAD.X R3, RZ, RZ, RZ, P1 ;  /* 0x000000ffff037224 */ /* 0x000fc800008e06ff */
[----:B------:R-:W-:-:S08]  /*176b0*/  IMAD.WIDE.U32.X R2, R9, UR9, R2, P3 ;  /* 0x0000000909027c25 */ /* 0x000fd000098e0402 */
.L_x_520:
[--C-:B------:R-:W-:Y:S01]  /*176c0*/  SHF.R.U64 R9, R2, UR10, R3.reuse ;  /* 0x0000000a02097c19 */ /* 0x100fe20008001203 */
[----:B------:R-:W-:Y:S01]  /*176d0*/  ULDC.64 UR8, c[0x0][0x620] ;  /* 0x0001880000087ab9 */ /* 0x000fe20000000a00 */
[----:B------:R-:W-:Y:S01]  /*176e0*/  SHF.R.U32.HI R2, RZ, UR10, R3 ;  /* 0x0000000aff027c19 */ /* 0x000fe20008011603 */
[----:B------:R-:W-:Y:S01]  /*176f0*/  IMAD.MOV.U32 R3, RZ, RZ, R14 ;  /* 0x000000ffff037224 */ /* 0x000fe200078e000e */
[----:B------:R-:W-:Y:S01]  /*17700*/  IADD3 R11, P1, RZ, -R9, RZ ;  /* 0x80000009ff0b7210 */ /* 0x000fe20007f3e0ff */
[----:B------:R-:W-:-:S03]  /*17710*/  ULDC UR7, c[0x0][0x618] ;  /* 0x0001860000077ab9 */ /* 0x000fc60000000800 */
[----:B------:R-:W-:-:S05]  /*17720*/  IADD3.X R2, RZ, ~R2, RZ, P1, !PT ;  /* 0x80000002ff027210 */ /* 0x000fca0000ffe4ff */
[----:B------:R-:W-:-:S04]  /*17730*/  IMAD R2, R2, UR8, RZ ;  /* 0x0000000802027c24 */ /* 0x000fc8000f8e02ff */
[----:B------:R-:W-:Y:S02]  /*17740*/  IMAD R5, R11, UR9, R2 ;  /* 0x000000090b057c24 */ /* 0x000fe4000f8e0202 */
[----:B------:R-:W-:-:S04]  /*17750*/  IMAD.MOV.U32 R2, RZ, RZ, R12 ;  /* 0x000000ffff027224 */ /* 0x000fc800078e000c */
[----:B------:R-:W-:Y:S01]  /*17760*/  IMAD.WIDE.U32 R2, R11, UR8, R2 ;  /* 0x000000080b027c25 */ /* 0x000fe2000f8e0002 */
[----:B------:R-:W-:Y:S02]  /*17770*/  ULDC.64 UR8, c[0x0][0x640] ;  /* 0x0001900000087ab9 */ /* 0x000fe40000000a00 */
[----:B------:R-:W-:Y:S02]  /*17780*/  ISETP.NE.U32.AND P1, PT, RZ, UR8, PT ;  /* 0x00000008ff007c0c */ /* 0x000fe4000bf25070 */
[----:B------:R-:W-:Y:S02]  /*17790*/  IADD3 R3, R3, R5, RZ ;  /* 0x0000000503037210 */ /* 0x000fe40007ffe0ff */
[----:B------:R-:W-:Y:S02]  /*177a0*/  ISETP.NE.AND.EX P1, PT, RZ, UR9, PT, P1 ;  /* 0x00000009ff007c0c */ /* 0x000fe4000bf25310 */
[--C-:B------:R-:W-:Y:S02]  /*177b0*/  SHF.R.U64 R10, R2, UR7, R3.reuse ;  /* 0x00000007020a7c19 */ /* 0x100fe40008001203 */
[----:B------:R-:W-:Y:S01]  /*177c0*/  SHF.R.U32.HI R3, RZ, UR7, R3 ;  /* 0x00000007ff037c19 */ /* 0x000fe20008011603 */
[----:B------:R-:W-:-:S03]  /*177d0*/  ULDC UR7, c[0x0][0x608] ;  /* 0x0001820000077ab9 */ /* 0x000fc60000000800 */
[--C-:B------:R-:W-:Y:S02]  /*177e0*/  SHF.R.U64 R12, R10, UR7, R3.reuse ;  /* 0x000000070a0c7c19 */ /* 0x100fe40008001203 */
[----:B------:R-:W-:Y:S01]  /*177f0*/  SHF.R.U32.HI R3, RZ, UR7, R3 ;  /* 0x00000007ff037c19 */ /* 0x000fe20008011603 */
[----:B------:R-:W-:-:S03]  /*17800*/  ULDC UR7, c[0x0][0x658] ;  /* 0x0001960000077ab9 */ /* 0x000fc60000000800 */
[--C-:B------:R-:W-:Y:S02]  /*17810*/  SHF.R.U64 R11, R12, UR7, R3.reuse ;  /* 0x000000070c0b7c19 */ /* 0x100fe40008001203 */
[----:B------:R-:W-:-:S03]  /*17820*/  SHF.R.U32.HI R13, RZ, UR7, R3 ;  /* 0x00000007ff0d7c19 */ /* 0x000fc60008011603 */
[----:B------:R-:W-:Y:S02]  /*17830*/  IMAD.MOV.U32 R2, RZ, RZ, R11 ;  /* 0x000000ffff027224 */ /* 0x000fe400078e000b */
[----:B------:R-:W-:Y:S01]  /*17840*/  IMAD.MOV.U32 R3, RZ, RZ, R13 ;  /* 0x000000ffff037224 */ /* 0x000fe200078e000d */
[----:B------:R-:W-:Y:S06]  /*17850*/  @!P1 BRA `(.L_x_521) ;  /* 0x0000000000289947 */ /* 0x000fec0003800000 */
        /* <DEDUP_REMOVED lines=10> */
.L_x_521:
[----:B------:R-:W-:Y:S01]  /*17900*/  ULDC UR7, c[0x0][0x648] ;  /* 0x0001920000077ab9 */ /* 0x000fe20000000800 */
[----:B------:R-:W-:Y:S01]  /*17910*/  LOP3.LUT R12, R12, UR6, RZ, 0xc0, !PT ;  /* 0x000000060c0c7c12 */ /* 0x000fe2000f8ec0ff */
[----:B------:R-:W-:Y:S01]  /*17920*/  UISETP.NE.AND UP0, UPT, UR39, URZ, UPT ;  /* 0x0000003f2700728c */ /* 0x000fe2000bf05270 */
[----:B------:R-:W-:Y:S01]  /*17930*/  SHF.R.U64 R3, R2, UR7, R3 ;  /* 0x0000000702037c19 */ /* 0x000fe20008001203 */
[----:B------:R-:W-:Y:S01]  /*17940*/  ULDC UR7, c[0x0][0x638] ;  /* 0x00018e0000077ab9 */ /* 0x000fe20000000800 */
[----:B------:R-:W-:Y:S02]  /*17950*/  LOP3.LUT R4, R10, UR4, RZ, 0xc0, !PT ;  /* 0x000000040a047c12 */ /* 0x000fe4000f8ec0ff */
[C---:B------:R-:W-:Y:S01]  /*17960*/  IADD3 R2, -R3.reuse, RZ, RZ ;  /* 0x000000ff03027210 */ /* 0x040fe20007ffe1ff */
[----:B------:R-:W-:Y:S01]  /*17970*/  IMAD R12, R3, UR5, R12 ;  /* 0x00000005030c7c24 */ /* 0x000fe2000f8e020c */
[----:B------:R-:W-:Y:S02]  /*17980*/  PLOP3.LUT P1, PT, PT, PT, UP0, 0x40, 0x0 ;  /* 0x000000000000781c */ /* 0x000fe40003f2e808 */
[----:B------:R-:W-:Y:S01]  /*17990*/  PLOP3.LUT P3, PT, PT, PT, UP0, 0x40, 0x0 ;  /* 0x000000000000781c */ /* 0x000fe20003f6e808 */
[----:B------:R-:W-:Y:S01]  /*179a0*/  IMAD R11, R2, UR7, R11 ;  /* 0x00000007020b7c24 */ /* 0x000fe2000f8e020b */
[----:B------:R-:W-:-:S02]  /*179b0*/  ULDC UR7, c[0x0][0x610] ;  /* 0x0001840000077ab9 */ /* 0x000fc40000000800 */
[----:B------:R-:W-:Y:S01]  /*179c0*/  IMAD R7, R12, UR7, R7 ;  /* 0x000000070c077c24 */ /* 0x000fe2000f8e0207 */
[----:B------:R-:W-:Y:S02]  /*179d0*/  ULDC UR7, c[0x0][0x600] ;  /* 0x0001800000077ab9 */ /* 0x000fe40000000800 */
[----:B------:R-:W-:-:S05]  /*179e0*/  IMAD R4, R11, UR7, R4 ;  /* 0x000000070b047c24 */ /* 0x000fca000f8e0204 */
[----:B------:R-:W-:Y:S02]  /*179f0*/  SEL R2, R4, R7, P1 ;  /* 0x0000000704027207 */ /* 0x000fe40000800000 */
[----:B------:R-:W-:Y:S01]  /*17a00*/  SEL R3, R7, R4, P3 ;  /* 0x0000000407037207 */ /* 0x000fe20001800000 */
[----:B------:R-:W-:-:S07]  /*17a10*/  IMAD.MOV.U32 R4, RZ, RZ, 0x1 ;  /* 0x00000001ff047424 */ /* 0x000fce00078e00ff */
.L_x_519:
[----:B------:R-:W-:Y:S05]  /*17a20*/  BSYNC B1 ;  /* 0x0000000000017941 */ /* 0x000fea0003800000 */
.L_x_518:
[----:B------:R-:W-:-:S13]  /*17a30*/  LOP3.LUT P1, RZ, R4, 0xff, RZ, 0xc0, !PT ;  /* 0x000000ff04ff7812 */ /* 0x000fda000782c0ff */
[----:B------:R-:W-:Y:S05]  /*17a40*/  @P1 BRA `(.L_x_522) ;  /* 0xfffffff400181947 */ /* 0x000fea000383ffff */
[----:B------:R-:W-:Y:S05]  /*17a50*/  BSYNC B0 ;  /* 0x0000000000007941 */ /* 0x000fea0003800000 */
.L_x_510:
[----:B------:R-:W-:-:S03]  /*17a60*/  UMOV UR7, 0xffffffff ;  /* 0xffffffff00077882 */ /* 0x000fc60000000000 */
[----:B------:R-:W-:Y:S05]  /*17a70*/  BRA.DIV UR7, `(.L_x_523) ;  /* 0x0000000207f87947 */ /* 0x000fea000b800000 */
[----:B------:R-:W-:-:S13]  /*17a80*/  ELECT P6, URZ, PT ;  /* 0x00000000003f782f */ /* 0x000fda00038c0000 */
.L_x_536:
[----:B------:R-:W-:Y:S04]  /*17a90*/  BSSY B0, `(.L_x_524) ;  /* 0x0000023000007945 */ /* 0x000fe80003800000 */
[----:B------:R-:W-:Y:S05]  /*17aa0*/  @!P6 BRA `(.L_x_525) ;  /* 0x000000000084e947 */ /* 0x000fea0003800000 */
[----:B------:R-:W-:-:S04]  /*17ab0*/  ULOP3.LUT UR7, UR38, 0x2, URZ, 0xfc, !UPT ;  /* 0x0000000226077892 */ /* 0x000fc8000f8efc3f */
[----:B------:R-:W-:-:S06]  /*17ac0*/  UISETP.NE.AND UP0, UPT, UR7, 0x3, UPT ;  /* 0x000000030700788c */ /* 0x000fcc000bf05270 */
[----:B------:R-:W-:-:S13]  /*17ad0*/  PLOP3.LUT P0, PT, PT, PT, UP0, 0x80, 0x0 ;  /* 0x000000000000781c */ /* 0x000fda0003f0f008 */
[----:B------:R-:W-:Y:S05]  /*17ae0*/  @!P0 BRA `(.L_x_526) ;  /* 0x0000000000048947 */ /* 0x000fea0003800000 */
[----:B------:R-:W-:Y:S01]  /*17af0*/  BPT.TRAP 0x1 ;  /* 0x000000040000795c */ /* 0x000fe20000300000 */
.L_x_526:
[----:B------:R-:W0:Y:S01]  /*17b00*/  S2R R3, SR_CgaCtaId ;  /* 0x0000000000037919 */ /* 0x000e220000008800 */
[----:B------:R-:W-:-:S04]  /*17b10*/  MOV R2, 0x400 ;  /* 0x0000040000027802 */ /* 0x000fc80000000f00 */
[----:B0-----:R-:W-:Y:S02]  /*17b20*/  LEA R3, R3, R2, 0x18 ;  /* 0x0000000203037211 */ /* 0x001fe400078ec0ff */
[----:B------:R-:W-:-:S03]  /*17b30*/  SHF.L.U32 R2, R0, 0x1f, RZ ;  /* 0x0000001f00027819 */ /* 0x000fc600000006ff */
[----:B------:R-:W-:-:S05]  /*17b40*/  VIADD R3, R3, 0x18 ;  /* 0x0000001803037836 */ /* 0x000fca0000000000 */
[----:B------:R-:W-:-:S04]  /*17b50*/  LEA R5, R6, R3, 0x3 ;  /* 0x0000000306057211 */ /* 0x000fc800078e18ff */
[----:B------:R-:W0:Y:S02]  /*17b60*/  SYNCS.PHASECHK.TRANS64.TRYWAIT P0, [R5+URZ], R2 ;  /* 0x00000002050075a7 */ /* 0x000e24000800017f */
[----:B0-----:R-:W-:Y:S05]  /*17b70*/  @!P0 BRA `(.L_x_527) ;  /* 0x0000000000d88947 */ /* 0x001fea0003800000 */
.L_x_537:
[----:B------:R-:W-:-:S05]  /*17b80*/  VIADD R6, R6, 0x1 ;  /* 0x0000000106067836 */ /* 0x000fca0000000000 */
[----:B------:R-:W-:-:S04]  /*17b90*/  ISETP.NE.AND P0, PT, R6, 0x3, PT ;  /* 0x000000030600780c */ /* 0x000fc80003f05270 */
[----:B0-----:R-:W-:Y:S02]  /*17ba0*/  SEL R5, RZ, 0x1, P0 ;  /* 0x00000001ff057807 */ /* 0x001fe40000000000 */
[----:B------:R-:W-:Y:S02]  /*17bb0*/  SEL R6, R6, RZ, P0 ;  /* 0x000000ff06067207 */ /* 0x000fe40000000000 */
[----:B------:R-:W-:-:S03]  /*17bc0*/  LOP3.LUT R5, R0, R5, RZ, 0x3c, !PT ;  /* 0x0000000500057212 */ /* 0x000fc600078e3cff */
[----:B------:R-:W-:Y:S01]  /*17bd0*/  IMAD R7, R6, 0x8, R3 ;  /* 0x0000000806077824 */ /* 0x000fe200078e0203 */
[----:B------:R-:W-:-:S04]  /*17be0*/  SHF.L.U32 R0, R5, 0x1f, RZ ;  /* 0x0000001f05007819 */ /* 0x000fc800000006ff */
[----:B------:R-:W0:Y:S02]  /*17bf0*/  SYNCS.PHASECHK.TRANS64.TRYWAIT P0, [R7+URZ], R0 ;  /* 0x00000000070075a7 */ /* 0x000e24000800017f */
[----:B0-----:R-:W-:Y:S05]  /*17c00*/  @!P0 BRA `(.L_x_528) ;  /* 0x0000000000c88947 */ /* 0x001fea0003800000 */
.L_x_538:
[----:B0-----:R-:W-:-:S04]  /*17c10*/  IADD3 R0, R6, 0x1, RZ ;  /* 0x0000000106007810 */ /* 0x001fc80007ffe0ff */
[----:B------:R-:W-:-:S04]  /*17c20*/  ISETP.NE.AND P0, PT, R0, 0x3, PT ;  /* 0x000000030000780c */ /* 0x000fc80003f05270 */
[----:B------:R-:W-:Y:S02]  /*17c30*/  SEL R2, RZ, 0x1, P0 ;  /* 0x00000001ff027807 */ /* 0x000fe40000000000 */
[----:B------:R-:W-:Y:S02]  /*17c40*/  SEL R0, R0, RZ, P0 ;  /* 0x000000ff00007207 */ /* 0x000fe40000000000 */
[----:B------:R-:W-:-:S03]  /*17c50*/  LOP3.LUT R2, R5, R2, RZ, 0x3c, !PT ;  /* 0x0000000205027212 */ /* 0x000fc600078e3cff */
[----:B------:R-:W-:Y:S01]  /*17c60*/  IMAD R3, R0, 0x8, R3 ;  /* 0x0000000800037824 */ /* 0x000fe200078e0203 */
[----:B------:R-:W-:-:S07]  /*17c70*/  SHF.L.U32 R0, R2, 0x1f, RZ ;  /* 0x0000001f02007819 */ /* 0x000fce00000006ff */
.L_x_529:
[----:B0-----:R0:W1:Y:S02]  /*17c80*/  SYNCS.PHASECHK.TRANS64.TRYWAIT P0, [R3+URZ], R0 ;  /* 0x00000000030075a7 */ /* 0x001064000800017f */
[----:B-1----:R-:W-:Y:S05]  /*17c90*/  @!P0 NANOSLEEP.SYNCS 0x989680 ;  /* 0x009896800000895d */ /* 0x002fea0003900000 */
[----:B------:R-:W1:Y:S02]  /*17ca0*/  @!P0 SYNCS.PHASECHK.TRANS64 P0, [R3+URZ], R0 ;  /* 0x00000000030085a7 */ /* 0x000e64000800007f */
[----:B-1----:R-:W-:Y:S05]  /*17cb0*/  @!P0 BRA `(.L_x_529) ;  /* 0xfffffffc00f08947 */ /* 0x002fea000383ffff */
.L_x_525:
[----:B------:R-:W-:Y:S05]  /*17cc0*/  BSYNC B0 ;  /* 0x0000000000007941 */ /* 0x000fea0003800000 */
.L_x_524:
[----:B------:R-:W-:Y:S05]  /*17cd0*/  EXIT ;  /* 0x000000000000794d */ /* 0x000fea0003800000 */
.L_x_17:
[----:B-1----:R1:W4:Y:S02]  /*17ce0*/  SYNCS.PHASECHK.TRANS64.TRYWAIT P1, [R3+URZ], R0 ;  /* 0x00000000030075a7 */ /* 0x002324000802017f */
[----:B----4-:R-:W-:Y:S05]  /*17cf0*/  @!P1 NANOSLEEP.SYNCS 0x989680 ;  /* 0x009896800000995d */ /* 0x010fea0003900000 */
[----:B------:R-:W4:Y:S02]  /*17d00*/  @!P1 SYNCS.PHASECHK.TRANS64 P1, [R3+URZ], R0 ;  /* 0x00000000030095a7 */ /* 0x000f24000802007f */
[----:B----4-:R-:W-:Y:S05]  /*17d10*/  @!P1 BRA `(.L_x_17) ;  /* 0xfffffffc00f09947 */ /* 0x010fea000383ffff */
[----:B------:R-:W-:Y:S05]  /*17d20*/  BRA `(.L_x_16) ;  /* 0xfffffe9400b47947 */ /* 0x000fea000383ffff */
.L_x_22:
[----:B-1----:R-:W-:-:S04]  /*17d30*/  IMAD.U32 R5, RZ, RZ, UR4 ;  /* 0x00000004ff057e24 */ /* 0x002fc8000f8e00ff */
[----:B------:R1:W2:Y:S03]  /*17d40*/  SYNCS.PHASECHK.TRANS64.TRYWAIT P1, [R5+URZ], R3 ;  /* 0x00000003050075a7 */ /* 0x0002a6000802017f */
[----:B--2---:R-:W-:Y:S05]  /*17d50*/  @!P1 NANOSLEEP.SYNCS 0x989680 ;  /* 0x009896800000995d */ /* 0x004fea0003900000 */
[----:B------:R-:W2:Y:S02]  /*17d60*/  @!P1 SYNCS.PHASECHK.TRANS64 P1, [R5+URZ], R3 ;  /* 0x00000003050095a7 */ /* 0x000ea4000802007f */
[----:B--2---:R-:W-:Y:S05]  /*17d70*/  @!P1 BRA `(.L_x_22) ;  /* 0xfffffffc00ec9947 */ /* 0x004fea000383ffff */
[----:B------:R-:W-:Y:S05]  /*17d80*/  BRA `(.L_x_21) ;  /* 0xfffffebc00847947 */ /* 0x000fea000383ffff */
.L_x_511:
[----:B------:R-:W-:Y:S01]  /*17d90*/  BSSY B1, `(.L_x_530) ;  /* 0x0000006000017945 */ /* 0x000fe20003800000 */
[----:B------:R-:W-:-:S07]  /*17da0*/  MOV R15, 0xffffffff ;  /* 0xffffffff000f7802 */ /* 0x000fce0000000f00 */
[----:B------:R-:W-:Y:S05]  /*17db0*/  WARPSYNC.COLLECTIVE R15, `(.L_x_531) ;  /* 0x000000000f0c7348 */ /* 0x000fea0003c00000 */
[----:B------:R-:W-:Y:S02]  /*17dc0*/  ELECT P6, UR62, PT ;  /* 0x00000000003e782f */ /* 0x000fe400038c0000 */
[----:B------:R-:W-:Y:S01]  /*17dd0*/  MOV R14, UR62 ;  /* 0x0000003e000e7c02 */ /* 0x000fe20008000f00 */
[----:B------:R-:W-:Y:S10]  /*17de0*/  ENDCOLLECTIVE ;  /* 0x000000000000791b */ /* 0x000ff40003800000 */
.L_x_531:
[----:B------:R-:W-:Y:S05]  /*17df0*/  BSYNC B1 ;  /* 0x0000000000017941 */ /* 0x000fea0003800000 */
.L_x_530:
[----:B------:R-:W-:Y:S05]  /*17e00*/  BRA `(.L_x_532) ;  /* 0xfffffff000347947 */ /* 0x000fea000383ffff */
.L_x_514:
[----:B-1----:R1:W2:Y:S02]  /*17e10*/  SYNCS.PHASECHK.TRANS64.TRYWAIT P1, [R12+URZ+0x18], R7 ;  /* 0x000018070c0075a7 */ /* 0x0022a4000802017f */
[----:B--2---:R-:W-:Y:S05]  /*17e20*/  @!P1 NANOSLEEP.SYNCS 0x989680 ;  /* 0x009896800000995d */ /* 0x004fea0003900000 */
[----:B------:R-:W2:Y:S02]  /*17e30*/  @!P1 SYNCS.PHASECHK.TRANS64 P1, [R12+URZ+0x18], R7 ;  /* 0x000018070c0095a7 */ /* 0x000ea4000802007f */
[----:B--2---:R-:W-:Y:S05]  /*17e40*/  @!P1 BRA `(.L_x_514) ;  /* 0xfffffffc00f09947 */ /* 0x004fea000383ffff */
[----:B------:R-:W-:Y:S05]  /*17e50*/  BRA `(.L_x_533) ;  /* 0xfffffff000687947 */ /* 0x000fea000383ffff */
.L_x_523:
[----:B------:R-:W-:Y:S01]  /*17e60*/  BSSY B0, `(.L_x_534) ;  /* 0x0000006000007945 */ /* 0x000fe20003800000 */
[----:B------:R-:W-:-:S07]  /*17e70*/  IMAD.MOV.U32 R15, RZ, RZ, -0x1 ;  /* 0xffffffffff0f7424 */ /* 0x000fce00078e00ff */
[----:B------:R-:W-:Y:S05]  /*17e80*/  WARPSYNC.COLLECTIVE R15, `(.L_x_535) ;  /* 0x000000000f0c7348 */ /* 0x000fea0003c00000 */
[----:B------:R-:W-:Y:S02]  /*17e90*/  ELECT P6, UR62, PT ;  /* 0x00000000003e782f */ /* 0x000fe400038c0000 */
[----:B------:R-:W-:Y:S01]  /*17ea0*/  MOV R14, UR62 ;  /* 0x0000003e000e7c02 */ /* 0x000fe20008000f00 */
[----:B------:R-:W-:Y:S10]  /*17eb0*/  ENDCOLLECTIVE ;  /* 0x000000000000791b */ /* 0x000ff40003800000 */
.L_x_535:
[----:B------:R-:W-:Y:S05]  /*17ec0*/  BSYNC B0 ;  /* 0x0000000000007941 */ /* 0x000fea0003800000 */
.L_x_534:
[----:B------:R-:W-:Y:S05]  /*17ed0*/  BRA `(.L_x_536) ;  /* 0xfffffff800ec7947 */ /* 0x000fea000383ffff */
.L_x_527:
[----:B0-----:R0:W1:Y:S02]  /*17ee0*/  SYNCS.PHASECHK.TRANS64.TRYWAIT P0, [R5+URZ], R2 ;  /* 0x00000002050075a7 */ /* 0x001064000800017f */
[----:B-1----:R-:W-:Y:S05]  /*17ef0*/  @!P0 NANOSLEEP.SYNCS 0x989680 ;  /* 0x009896800000895d */ /* 0x002fea0003900000 */
[----:B------:R-:W1:Y:S02]  /*17f00*/  @!P0 SYNCS.PHASECHK.TRANS64 P0, [R5+URZ], R2 ;  /* 0x00000002050085a7 */ /* 0x000e64000800007f */
[----:B-1----:R-:W-:Y:S05]  /*17f10*/  @!P0 BRA `(.L_x_527) ;  /* 0xfffffffc00f08947 */ /* 0x002fea000383ffff */
[----:B------:R-:W-:Y:S05]  /*17f20*/  BRA `(.L_x_537) ;  /* 0xfffffffc00147947 */ /* 0x000fea000383ffff */
.L_x_528:
[----:B0-----:R0:W1:Y:S02]  /*17f30*/  SYNCS.PHASECHK.TRANS64.TRYWAIT P0, [R7+URZ], R0 ;  /* 0x00000000070075a7 */ /* 0x001064000800017f */
[----:B-1----:R-:W-:Y:S05]  /*17f40*/  @!P0 NANOSLEEP.SYNCS 0x989680 ;  /* 0x009896800000895d */ /* 0x002fea0003900000 */
[----:B------:R-:W1:Y:S02]  /*17f50*/  @!P0 SYNCS.PHASECHK.TRANS64 P0, [R7+URZ], R0 ;  /* 0x00000000070085a7 */ /* 0x000e64000800007f */
[----:B-1----:R-:W-:Y:S05]  /*17f60*/  @!P0 BRA `(.L_x_528) ;  /* 0xfffffffc00f08947 */ /* 0x002fea000383ffff */
[----:B------:R-:W-:Y:S05]  /*17f70*/  BRA `(.L_x_538) ;  /* 0xfffffffc00247947 */ /* 0x000fea000383ffff */
.L_x_539:
[----:B------:R-:W-:-:S00]  /*17f80*/  BRA `(.L_x_539) ;  /* 0xfffffffc00fc7947 */ /* 0x000fc0000383ffff */
[----:B------:R-:W-:-:S00]  /*17f90*/  NOP ;  /* 0x0000000000007918 */ /* 0x000fc00000000000 */
        /* <DEDUP_REMOVED lines=14> */
.L_x_540:


//--------------------- .nv.global.init           --------------------------
	.section	.nv.global.init,"aw",@progbits
.nv.global.init:
	.type		$str$22,@object
	.size		$str$22,($str$23 - $str$22)
$str$22:
        /*0000*/ 	.byte	0x6b, 0x5f, 0x74, 0x69, 0x6c, 0x65, 0x5f, 0x63, 0x6f, 0x75, 0x6e, 0x74, 0x20, 0x3e, 0x3d, 0x20
        /*0010*/ 	.byte	0x31, 0x00
	.type		$str$23,@object
	.size		$str$23,(__unnamed_1 - $str$23)
$str$23:
        /*0012*/ 	.byte	0x2f, 0x74, 0x6d, 0x70, 0x2f, 0x63, 0x75, 0x74, 0x6c, 0x61, 0x73, 0x73, 0x5f, 0x73, 0x77, 0x65
        /*0022*/ 	.byte	0x65, 0x70, 0x5f, 0x73, 0x72, 0x63, 0x2f, 0x69, 0x6e, 0x63, 0x6c, 0x75, 0x64, 0x65, 0x2f, 0x63
        /*0032*/ 	.byte	0x75, 0x74, 0x6c, 0x61, 0x73, 0x73, 0x2f, 0x67, 0x65, 0x6d, 0x6d, 0x2f, 0x63, 0x6f, 0x6c, 0x6c
        /*0042*/ 	.byte	0x65, 0x63, 0x74, 0x69, 0x76, 0x65, 0x2f, 0x73, 0x6d, 0x39, 0x30, 0x5f, 0x6d, 0x6d, 0x61, 0x5f
        /*0052*/ 	.byte	0x74, 0x6d, 0x61, 0x5f, 0x67, 0x6d, 0x6d, 0x61, 0x5f, 0x73, 0x73, 0x5f, 0x77, 0x61, 0x72, 0x70
        /*0062*/ 	.byte	0x73, 0x70, 0x65, 0x63, 0x69, 0x61, 0x6c, 0x69, 0x7a, 0x65, 0x64, 0x2e, 0x68, 0x70, 0x70, 0x00
	.type		__unnamed_1,@object
	.size		__unnamed_1,(.L_0 - __unnamed_1)
__unnamed_1:
        /* <DEDUP_REMOVED lines=181> */
.L_0:


//--------------------- .nv.shared._ZN7cutlass13device_kernelINS_4gemm6kernel13GemmUniversalIN4cute5tupleIJiiiiEEENS1_10collective13CollectiveMmaINS1_34MainloopSm90TmaGmmaWarpSpecializedILi3ENS5_IJNS4_1CILi1EEESB_SB_EEENS1_35KernelTmaWarpSpecializedCooperativeEEENS5_IJNSA_ILi384EEENSA_ILi160EEENSA_ILi64EEEEEENS_6half_tENS5_IJlSB_lEEESJ_SK_NS4_8TiledMMAINS4_8MMA_AtomIJNS4_4SM904GMMA25MMA_64x32x16_F32F16F16_SSILNSO_5MajorE0ELSQ_0ELNSO_7ScaleInE1ELSR_1EEEEEENS4_6LayoutINS5_IJNSA_ILi2EEESB_SB_EEENS5_IJSB_NSA_ILi0EEESX_EEEEENS5_IJNS4_10UnderscoreES10_S10_EEEEENS4_13SM90_TMA_LOADENS4_14ComposedLayoutINS4_7SwizzleILi3ELi4ELi3EEENS4_18smem_ptr_flag_bitsILi16EEENSU_INS5_IJNSA_ILi8EEESH_EEENS5_IJSH_SB_EEEEEEEvNS4_8identityES13_S1D_vS1E_EENS_8epilogue10collective6detail29Sm90TmaWarpSpecializedAdapterINS1H_15DefaultEpilogueISJ_SK_SK_NS1G_6thread17LinearCombinationISJ_Li1EffLNS1L_9ScaleType4KindE0ELNS_15FloatRoundStyleE2ESJ_EENS1_15EpilogueDefaultEEEEEvvEEEEvNT_6ParamsE --------------------------
	.section	.nv.shared._ZN7cutlass13device_kernelINS_4gemm6kernel13GemmUniversalIN4cute5tupleIJiiiiEEENS1_10collective13CollectiveMmaINS1_34MainloopSm90TmaGmmaWarpSpecializedILi3ENS5_IJNS4_1CILi1EEESB_SB_EEENS1_35KernelTmaWarpSpecializedCooperativeEEENS5_IJNSA_ILi384EEENSA_ILi160EEENSA_ILi64EEEEEENS_6half_tENS5_IJlSB_lEEESJ_SK_NS4_8TiledMMAINS4_8MMA_AtomIJNS4_4SM904GMMA25MMA_64x32x16_F32F16F16_SSILNSO_5MajorE0ELSQ_0ELNSO_7ScaleInE1ELSR_1EEEEEENS4_6LayoutINS5_IJNSA_ILi2EEESB_SB_EEENS5_IJSB_NSA_ILi0EEESX_EEEEENS5_IJNS4_10UnderscoreES10_S10_EEEEENS4_13SM90_TMA_LOADENS4_14ComposedLayoutINS4_7SwizzleILi3ELi4ELi3EEENS4_18smem_ptr_flag_bitsILi16EEENSU_INS5_IJNSA_ILi8EEESH_EEENS5_IJSH_SB_EEEEEEEvNS4_8identityES13_S1D_vS1E_EENS_8epilogue10collective6detail29Sm90TmaWarpSpecializedAdapterINS1H_15DefaultEpilogueISJ_SK_SK_NS1G_6thread17LinearCombinationISJ_Li1EffLNS1L_9ScaleType4KindE0ELNS_15FloatRoundStyleE2ESJ_EENS1_15EpilogueDefaultEEEEEvvEEEEvNT_6ParamsE,"aw",@nobits
	.sectionflags	@""
	.align	16
	.zero		1024


//--------------------- .nv.shared.reserved.0     --------------------------
	.section	.nv.shared.reserved.0,"aw",@nobits
	.weak		__nv_reservedSMEM_offset_0_alias
	.size		__nv_reservedSMEM_offset_0_alias, 0, 0
	.other		__nv_reservedSMEM_offset_0_alias,@"STO_CUDA_RESERVED_SHARED STV_DEFAULT"
__nv_reservedSMEM_offset_0_alias:
	.zero		0


//--------------------- .nv.global                --------------------------
	.section	.nv.global,"aw",@nobits
.nv.global:
	.type		_ZN40_INTERNAL_33c46f02_4_k_cu_a5c46074_118164cute1_E,@object
	.size		_ZN40_INTERNAL_33c46f02_4_k_cu_a5c46074_118164cute1_E,(_ZN40_INTERNAL_33c46f02_4_k_cu_a5c46074_118164cuda3std3__45__cpo6cbeginE - _ZN40_INTERNAL_33c46f02_4_k_cu_a5c46074_118164cute1_E)
_ZN40_INTERNAL_33c46f02_4_k_cu_a5c46074_118164cute1_E:
	.zero		1
	.type		_ZN40_INTERNAL_33c46f02_4_k_cu_a5c46074_118164cuda3std3__45__cpo6cbeginE,@object
	.size		_ZN40_INTERNAL_33c46f02_4_k_cu_a5c46074_118164cuda3std3__45__cpo6cbeginE,(_ZN40_INTERNAL_33c46f02_4_k_cu_a5c46074_118164cuda3std3__48in_placeE - _ZN40_INTERNAL_33c46f02_4_k_cu_a5c46074_118164cuda3std3__45__cpo6cbeginE)
_ZN40_INTERNAL_33c46f02_4_k_cu_a5c46074_118164cuda3std3__45__cpo6cbeginE:
	.zero		1
	.type		_ZN40_INTERNAL_33c46f02_4_k_cu_a5c46074_118164cuda3std3__48in_placeE,@object
	.size		_ZN40_INTERNAL_33c46f02_4_k_cu_a5c46074_118164cuda3std3__48in_placeE,(_ZN40_INTERNAL_33c46f02_4_k_cu_a5c46074_118164cuda3std6ranges3__45__cpo9iter_moveE - _ZN40_INTERNAL_33c46f02_4_k_cu_a5c46074_118164cuda3std3__48in_placeE)
_ZN40_INTERNAL_33c46f02_4_k_cu_a5c46074_118164cuda3std3__48in_placeE:
	.zero		1
	.type		_ZN40_INTERNAL_33c46f02_4_k_cu_a5c46074_118164cuda3std6ranges3__45__cpo9iter_moveE,@object
	.size		_ZN40_INTERNAL_33c46f02_4_k_cu_a5c46074_118164cuda3std6ranges3__45__cpo9iter_moveE,(_ZN40_INTERNAL_33c46f02_4_k_cu_a5c46074_118164cuda3std3__45__cpo5beginE - _ZN40_INTERNAL_33c46f02_4_k_cu_a5c46074_118164cuda3std6ranges3__45__cpo9iter_moveE)
_ZN40_INTERNAL_33c46f02_4_k_cu_a5c46074_118164cuda3std6ranges3__45__cpo9iter_moveE:
	.zero		1
	.type		_ZN40_INTERNAL_33c46f02_4_k_cu_a5c46074_118164cuda3std3__45__cpo5beginE,@object
	.size		_ZN40_INTERNAL_33c46f02_4_k_cu_a5c46074_118164cuda3std3__45__cpo5beginE,(_ZN40_INTERNAL_33c46f02_4_k_cu_a5c46074_118164cuda3std3__442_GLOBAL__N__33c46f02_4_k_cu_a5c46074_118166ignoreE - _ZN40_INTERNAL_33c46f02_4_k_cu_a5c46074_118164cuda3std3__45__cpo5beginE)
_ZN40_INTERNAL_33c46f02_4_k_cu_a5c46074_118164cuda3std3__45__cpo5beginE:
	.zero		1
	.type		_ZN40_INTERNAL_33c46f02_4_k_cu_a5c46074_118164cuda3std3__442_GLOBAL__N__33c46f02_4_k_cu_a5c46074_118166ignoreE,@object
	.size		_ZN40_INTERNAL_33c46f02_4_k_cu_a5c46074_118164cuda3std3__442_GLOBAL__N__33c46f02_4_k_cu_a5c46074_118166ignoreE,(_ZN40_INTERNAL_33c46f02_4_k_cu_a5c46074_118164cute7productE - _ZN40_INTERNAL_33c46f02_4_k_cu_a5c46074_118164cuda3std3__442_GLOBAL__N__33c46f02_4_k_cu_a5c46074_118166ignoreE)
_ZN40_INTERNAL_33c46f02_4_k_cu_a5c46074_118164cuda3std3__442_GLOBAL__N__33c46f02_4_k_cu_a5c46074_118166ignoreE:
	.zero		1
	.type		_ZN40_INTERNAL_33c46f02_4_k_cu_a5c46074_118164cute7productE,@object
	.size		_ZN40_INTERNAL_33c46f02_4_k_cu_a5c46074_118164cute7productE,(_ZN40_INTERNAL_33c46f02_4_k_cu_a5c46074_118164cuda3std3__45__cpo3endE - _ZN40_INTERNAL_33c46f02_4_k_cu_a5c46074_118164cute7productE)
_ZN40_INTERNAL_33c46f02_4_k_cu_a5c46074_118164cute7productE:
	.zero		1
	.type		_ZN40_INTERNAL_33c46f02_4_k_cu_a5c46074_118164cuda3std3__45__cpo3endE,@object
	.size		_ZN40_INTERNAL_33c46f02_4_k_cu_a5c46074_118164cuda3std3__45__cpo3endE,(_ZN40_INTERNAL_33c46f02_4_k_cu_a5c46074_118164cuda3std3__419piecewise_constructE - _ZN40_INTERNAL_33c46f02_4_k_cu_a5c46074_118164cuda3std3__45__cpo3endE)
_ZN40_INTERNAL_33c46f02_4_k_cu_a5c46074_118164cuda3std3__45__cpo3endE:
	.zero		1
	.type		_ZN40_INTERNAL_33c46f02_4_k_cu_a5c46074_118164cuda3std3__419piecewise_constructE,@object
	.size		_ZN40_INTERNAL_33c46f02_4_k_cu_a5c46074_118164cuda3std3__419piecewise_constructE,(_ZN40_INTERNAL_33c46f02_4_k_cu_a5c46074_118164cuda3std3__45__cpo4cendE - _ZN40_INTERNAL_33c46f02_4_k_cu_a5c46074_118164cuda3std3__419piecewise_constructE)
_ZN40_INTERNAL_33c46f02_4_k_cu_a5c46074_118164cuda3std3__419piecewise_constructE:
	.zero		1
	.type		_ZN40_INTERNAL_33c46f02_4_k_cu_a5c46074_118164cuda3std3__45__cpo4cendE,@object
	.size		_ZN40_INTERNAL_33c46f02_4_k_cu_a5c46074_118164cuda3std3__45__cpo4cendE,(_ZN40_INTERNAL_33c46f02_4_k_cu_a5c46074_118164cuda3std6ranges3__45__cpo4swapE - _ZN40_INTERNAL_33c46f02_4_k_cu_a5c46074_118164cuda3std3__45__cpo4cendE)
_ZN40_INTERNAL_33c46f02_4_k_cu_a5c46074_118164cuda3std3__45__cpo4cendE:
	.zero		1
	.type		_ZN40_INTERNAL_33c46f02_4_k_cu_a5c46074_118164cuda3std6ranges3__45__cpo4swapE,@object
	.size		_ZN40_INTERNAL_33c46f02_4_k_cu_a5c46074_118164cuda3std6ranges3__45__cpo4swapE,(.L_8 - _ZN40_INTERNAL_33c46f02_4_k_cu_a5c46074_118164cuda3std6ranges3__45__cpo4swapE)
_ZN40_INTERNAL_33c46f02_4_k_cu_a5c46074_118164cuda3std6ranges3__45__cpo4swapE:
	.zero		1
.L_8:


//--------------------- .nv.constant0._ZN7cutlass13device_kernelINS_4gemm6kernel13GemmUniversalIN4cute5tupleIJiiiiEEENS1_10collective13CollectiveMmaINS1_34MainloopSm90TmaGmmaWarpSpecializedILi3ENS5_IJNS4_1CILi1EEESB_SB_EEENS1_35KernelTmaWarpSpecializedCooperativeEEENS5_IJNSA_ILi384EEENSA_ILi160EEENSA_ILi64EEEEEENS_6half_tENS5_IJlSB_lEEESJ_SK_NS4_8TiledMMAINS4_8MMA_AtomIJNS4_4SM904GMMA25MMA_64x32x16_F32F16F16_SSILNSO_5MajorE0ELSQ_0ELNSO_7ScaleInE1ELSR_1EEEEEENS4_6LayoutINS5_IJNSA_ILi2EEESB_SB_EEENS5_IJSB_NSA_ILi0EEESX_EEEEENS5_IJNS4_10UnderscoreES10_S10_EEEEENS4_13SM90_TMA_LOADENS4_14ComposedLayoutINS4_7SwizzleILi3ELi4ELi3EEENS4_18smem_ptr_flag_bitsILi16EEENSU_INS5_IJNSA_ILi8EEESH_EEENS5_IJSH_SB_EEEEEEEvNS4_8identityES13_S1D_vS1E_EENS_8epilogue10collective6detail29Sm90TmaWarpSpecializedAdapterINS1H_15DefaultEpilogueISJ_SK_SK_NS1G_6thread17LinearCombinationISJ_Li1EffLNS1L_9ScaleType4KindE0ELNS_15FloatRoundStyleE2ESJ_EENS1_15EpilogueDefaultEEEEEvvEEEEvNT_6ParamsE --------------------------
	.section	.nv.constant0._ZN7cutlass13device_kernelINS_4gemm6kernel13GemmUniversalIN4cute5tupleIJiiiiEEENS1_10collective13CollectiveMmaINS1_34MainloopSm90TmaGmmaWarpSpecializedILi3ENS5_IJNS4_1CILi1EEESB_SB_EEENS1_35KernelTmaWarpSpecializedCooperativeEEENS5_IJNSA_ILi384EEENSA_ILi160EEENSA_ILi64EEEEEENS_6half_tENS5_IJlSB_lEEESJ_SK_NS4_8TiledMMAINS4_8MMA_AtomIJNS4_4SM904GMMA25MMA_64x32x16_F32F16F16_SSILNSO_5MajorE0ELSQ_0ELNSO_7ScaleInE1ELSR_1EEEEEENS4_6LayoutINS5_IJNSA_ILi2EEESB_SB_EEENS5_IJSB_NSA_ILi0EEESX_EEEEENS5_IJNS4_10UnderscoreES10_S10_EEEEENS4_13SM90_TMA_LOADENS4_14ComposedLayoutINS4_7SwizzleILi3ELi4ELi3EEENS4_18smem_ptr_flag_bitsILi16EEENSU_INS5_IJNSA_ILi8EEESH_EEENS5_IJSH_SB_EEEEEEEvNS4_8identityES13_S1D_vS1E_EENS_8epilogue10collective6detail29Sm90TmaWarpSpecializedAdapterINS1H_15DefaultEpilogueISJ_SK_SK_NS1G_6thread17LinearCombinationISJ_Li1EffLNS1L_9ScaleType4KindE0ELNS_15FloatRoundStyleE2ESJ_EENS1_15EpilogueDefaultEEEEEvvEEEEvNT_6ParamsE,"a",@progbits
	.sectionflags	@""
	.align	4
.nv.constant0._ZN7cutlass13device_kernelINS_4gemm6kernel13GemmUniversalIN4cute5tupleIJiiiiEEENS1_10collective13CollectiveMmaINS1_34MainloopSm90TmaGmmaWarpSpecializedILi3ENS5_IJNS4_1CILi1EEESB_SB_EEENS1_35KernelTmaWarpSpecializedCooperativeEEENS5_IJNSA_ILi384EEENSA_ILi160EEENSA_ILi64EEEEEENS_6half_tENS5_IJlSB_lEEESJ_SK_NS4_8TiledMMAINS4_8MMA_AtomIJNS4_4SM904GMMA25MMA_64x32x16_F32F16F16_SSILNSO_5MajorE0ELSQ_0ELNSO_7ScaleInE1ELSR_1EEEEEENS4_6LayoutINS5_IJNSA_ILi2EEESB_SB_EEENS5_IJSB_NSA_ILi0EEESX_EEEEENS5_IJNS4_10UnderscoreES10_S10_EEEEENS4_13SM90_TMA_LOADENS4_14ComposedLayoutINS4_7SwizzleILi3ELi4ELi3EEENS4_18smem_ptr_flag_bitsILi16EEENSU_INS5_IJNSA_ILi8EEESH_EEENS5_IJSH_SB_EEEEEEEvNS4_8identityES13_S1D_vS1E_EENS_8epilogue10collective6detail29Sm90TmaWarpSpecializedAdapterINS1H_15DefaultEpilogueISJ_SK_SK_NS1G_6thread17LinearCombinationISJ_Li1EffLNS1L_9ScaleType4KindE0ELNS_15FloatRoundStyleE2ESJ_EENS1_15EpilogueDefaultEEEEEvvEEEEvNT_6ParamsE:
	.zero		1664


//--------------------- SYMBOLS --------------------------

	.type		.nv.reservedSmem.offset0,@object
	.size		.nv.reservedSmem.offset0,0x4
	.type		__assertfail,@function
